def attn_fwd(
    Q,
    K,
    V,
    Out,
    Lse,
    sm_scale,
    stride_qz,
    stride_qh,
    stride_qm,
    stride_qk,
    stride_kz,
    stride_kh,
    stride_kn,
    stride_kk,
    stride_vz,
    stride_vh,
    stride_vn,
    stride_vk,
    stride_oz,
    stride_oh,
    stride_om,
    stride_ok,
    seqlen_q,
    seqlen_k,
    BLOCK_M: tl.constexpr,
    BLOCK_N: tl.constexpr,
    HEAD_DIM: tl.constexpr,
    CAUSAL: tl.constexpr,
):
    start_m = tl.program_id(0)
    off_hz = tl.program_id(1)
    q_off = off_hz * stride_qh
    k_off = off_hz * stride_kh
    v_off = off_hz * stride_vh
    offs_m = start_m * BLOCK_M + tl.arange(0, BLOCK_M)
    offs_d = tl.arange(0, HEAD_DIM)
    offs_n = tl.arange(0, BLOCK_N)
    q_ptrs = Q + q_off + offs_m[:, None] * stride_qm + offs_d[None, :] * stride_qk
    k_ptrs = K + k_off + offs_d[:, None] * stride_kk + offs_n[None, :] * stride_kn
    v_ptrs = V + v_off + offs_n[:, None] * stride_vn + offs_d[None, :] * stride_vk
    m_i = tl.full([BLOCK_M], float("-inf"), dtype=tl.float32)
    l_i = tl.zeros([BLOCK_M], dtype=tl.float32) + 1.0
    acc = tl.zeros([BLOCK_M, HEAD_DIM], dtype=tl.float32)
    q = tl.load(q_ptrs)
    acc, l_i, m_i = _attn_fwd_inner(
        acc,
        l_i,
        m_i,
        q,
        k_ptrs,
        v_ptrs,
        sm_scale,
        stride_kn,
        stride_vn,
        start_m,
        seqlen_k,
        BLOCK_M,
        BLOCK_N,
        HEAD_DIM,
        CAUSAL,
    )
    acc = acc / l_i[:, None]
    lse = m_i + tl.math.log2(l_i) / 1.4426950408889634
    o_ptrs = (
        Out
        + off_hz * stride_oh
        + offs_m[:, None] * stride_om
        + offs_d[None, :] * stride_ok
    )
    tl.store(o_ptrs, acc.to(Out.dtype.element_ty))
    tl.store(Lse + off_hz * seqlen_q + offs_m, lse)

# config = {"BLOCK_M": 32, "BLOCK_N": 128, "HEAD_DIM": 256, "arch": "sm_80", "causal": false, "dtype": "fp16", "num_stages": 2, "num_warps": 8}
# arch = sm_80


// ===== COMPILED SASS (sm_80) =====

	.target	sm_80

	.elftype	@"ET_EXEC"


//--------------------- .note.nv.tkinfo           --------------------------
	.section	.note.nv.tkinfo,"",@"SHT_NOTE"
	.sectionflags	@"SHF_NOTE_NV_TKINFO"
	.tkinfo
        /*0018*/ 	.word	0x00000002
        /*0030*/ 	.string	""
        /*0030*/ 	.string	"ptxas"
        /*0030*/ 	.string	"Cuda compilation tools, release 13.0, V13.0.88"
        /*0030*/ 	.string	"Build cuda_13.0.r13.0/compiler.36424714_0"
        /*0030*/ 	.string	"-v  -suppress-debug-info  -lineinfo  -arch sm_80 "



//--------------------- .note.nv.cuinfo           --------------------------
	.section	.note.nv.cuinfo,"",@"SHT_NOTE"
	.sectionflags	@"SHF_NOTE_NV_CUINFO"
        /*0018*/ 	.short	0x0002
        /*001a*/ 	.short	0x0050
        /*001c*/ 	.short	0x0082
	.zero		2


//--------------------- .nv.info                  --------------------------
	.section	.nv.info,"",@"SHT_CUDA_INFO"
	.align	4


	//----- nvinfo : EIATTR_REGCOUNT
	.align		4
        /*0000*/ 	.byte	0x04, 0x2f
        /*0002*/ 	.short	(.L_2 - .L_1)
	.align		4
.L_1:
        /*0004*/ 	.word	index@(attn_fwd)
        /*0008*/ 	.word	0x000000ff


	//----- nvinfo : EIATTR_FRAME_SIZE
	.align		4
.L_2:
        /*000c*/ 	.byte	0x04, 0x11
        /*000e*/ 	.short	(.L_4 - .L_3)
	.align		4
.L_3:
        /*0010*/ 	.word	index@(attn_fwd)
        /*0014*/ 	.word	0x000007b0


	//----- nvinfo : EIATTR_MIN_STACK_SIZE
	.align		4
.L_4:
        /*0018*/ 	.byte	0x04, 0x12
        /*001a*/ 	.short	(.L_6 - .L_5)
	.align		4
.L_5:
        /*001c*/ 	.word	index@(attn_fwd)
        /*0020*/ 	.word	0x000007b0
.L_6:


//--------------------- .nv.info.attn_fwd         --------------------------
	.section	.nv.info.attn_fwd,"",@"SHT_CUDA_INFO"
	.sectionflags	@""
	.align	4


	//----- nvinfo : EIATTR_CUDA_API_VERSION
	.align		4
        /*0000*/ 	.byte	0x04, 0x37
        /*0002*/ 	.short	(.L_8 - .L_7)
.L_7:
        /*0004*/ 	.word	0x00000082


	//----- nvinfo : EIATTR_SW2861232_WAR
	.align		4
.L_8:
        /*0008*/ 	.byte	0x01, 0x35
	.zero		2


	//----- nvinfo : EIATTR_PARAM_CBANK
	.align		4
        /*000c*/ 	.byte	0x04, 0x0a
        /*000e*/ 	.short	(.L_10 - .L_9)
	.align		4
.L_9:
        /*0010*/ 	.word	index@(.nv.constant0.attn_fwd)
        /*0014*/ 	.short	0x0160
        /*0016*/ 	.short	0x0088


	//----- nvinfo : EIATTR_CBANK_PARAM_SIZE
	.align		4
.L_10:
        /*0018*/ 	.byte	0x03, 0x19
        /*001a*/ 	.short	0x0088


	//----- nvinfo : EIATTR_KPARAM_INFO
	.align		4
        /*001c*/ 	.byte	0x04, 0x17
        /*001e*/ 	.short	(.L_12 - .L_11)
.L_11:
        /*0020*/ 	.word	0x00000000
        /*0024*/ 	.short	0x0019
        /*0026*/ 	.short	0x0080
        /*0028*/ 	.byte	0x00, 0xf4, 0x21, 0x00


	//----- nvinfo : EIATTR_KPARAM_INFO
	.align		4
.L_12:
        /*002c*/ 	.byte	0x04, 0x17
        /*002e*/ 	.short	(.L_14 - .L_13)
.L_13:
        /*0030*/ 	.word	0x00000000
        /*0034*/ 	.short	0x0018
        /*0036*/ 	.short	0x0078
        /*0038*/ 	.byte	0x00, 0xf4, 0x21, 0x00


	//----- nvinfo : EIATTR_KPARAM_INFO
	.align		4
.L_14:
        /*003c*/ 	.byte	0x04, 0x17
        /*003e*/ 	.short	(.L_16 - .L_15)
.L_15:
        /*0040*/ 	.word	0x00000000
        /*0044*/ 	.short	0x0017
        /*0046*/ 	.short	0x0070
        /*0048*/ 	.byte	0x00, 0xf0, 0x11, 0x00


	//----- nvinfo : EIATTR_KPARAM_INFO
	.align		4
.L_16:
        /*004c*/ 	.byte	0x04, 0x17
        /*004e*/ 	.short	(.L_18 - .L_17)
.L_17:
        /*0050*/ 	.word	0x00000000
        /*0054*/ 	.short	0x0016
        /*0056*/ 	.short	0x006c
        /*0058*/ 	.byte	0x00, 0xf0, 0x11, 0x00


	//----- nvinfo : EIATTR_KPARAM_INFO
	.align		4
.L_18:
        /*005c*/ 	.byte	0x04, 0x17
        /*005e*/ 	.short	(.L_20 - .L_19)
.L_19:
        /*0060*/ 	.word	0x00000000
        /*0064*/ 	.short	0x0015
        /*0066*/ 	.short	0x0068
        /*0068*/ 	.byte	0x00, 0xf0, 0x11, 0x00


	//----- nvinfo : EIATTR_KPARAM_INFO
	.align		4
.L_20:
        /*006c*/ 	.byte	0x04, 0x17
        /*006e*/ 	.short	(.L_22 - .L_21)
.L_21:
        /*0070*/ 	.word	0x00000000
        /*0074*/ 	.short	0x0014
        /*0076*/ 	.short	0x0064
        /*0078*/ 	.byte	0x00, 0xf0, 0x11, 0x00


	//----- nvinfo : EIATTR_KPARAM_INFO
	.align		4
.L_22:
        /*007c*/ 	.byte	0x04, 0x17
        /*007e*/ 	.short	(.L_24 - .L_23)
.L_23:
        /*0080*/ 	.word	0x00000000
        /*0084*/ 	.short	0x0013
        /*0086*/ 	.short	0x0060
        /*0088*/ 	.byte	0x00, 0xf0, 0x11, 0x00


	//----- nvinfo : EIATTR_KPARAM_INFO
	.align		4
.L_24:
        /*008c*/ 	.byte	0x04, 0x17
        /*008e*/ 	.short	(.L_26 - .L_25)
.L_25:
        /*0090*/ 	.word	0x00000000
        /*0094*/ 	.short	0x0012
        /*0096*/ 	.short	0x005c
        /*0098*/ 	.byte	0x00, 0xf0, 0x11, 0x00


	//----- nvinfo : EIATTR_KPARAM_INFO
	.align		4
.L_26:
        /*009c*/ 	.byte	0x04, 0x17
        /*009e*/ 	.short	(.L_28 - .L_27)
.L_27:
        /*00a0*/ 	.word	0x00000000
        /*00a4*/ 	.short	0x0011
        /*00a6*/ 	.short	0x0058
        /*00a8*/ 	.byte	0x00, 0xf0, 0x11, 0x00


	//----- nvinfo : EIATTR_KPARAM_INFO
	.align		4
.L_28:
        /*00ac*/ 	.byte	0x04, 0x17
        /*00ae*/ 	.short	(.L_30 - .L_29)
.L_29:
        /*00b0*/ 	.word	0x00000000
        /*00b4*/ 	.short	0x0010
        /*00b6*/ 	.short	0x0054
        /*00b8*/ 	.byte	0x00, 0xf0, 0x11, 0x00


	//----- nvinfo : EIATTR_KPARAM_INFO
	.align		4
.L_30:
        /*00bc*/ 	.byte	0x04, 0x17
        /*00be*/ 	.short	(.L_32 - .L_31)
.L_31:
        /*00c0*/ 	.word	0x00000000
        /*00c4*/ 	.short	0x000f
        /*00c6*/ 	.short	0x0050
        /*00c8*/ 	.byte	0x00, 0xf0, 0x11, 0x00


	//----- nvinfo : EIATTR_KPARAM_INFO
	.align		4
.L_32:
        /*00cc*/ 	.byte	0x04, 0x17
        /*00ce*/ 	.short	(.L_34 - .L_33)
.L_33:
        /*00d0*/ 	.word	0x00000000
        /*00d4*/ 	.short	0x000e
        /*00d6*/ 	.short	0x004c
        /*00d8*/ 	.byte	0x00, 0xf0, 0x11, 0x00


	//----- nvinfo : EIATTR_KPARAM_INFO
	.align		4
.L_34:
        /*00dc*/ 	.byte	0x04, 0x17
        /*00de*/ 	.short	(.L_36 - .L_35)
.L_35:
        /*00e0*/ 	.word	0x00000000
        /*00e4*/ 	.short	0x000d
        /*00e6*/ 	.short	0x0048
        /*00e8*/ 	.byte	0x00, 0xf0, 0x11, 0x00


	//----- nvinfo : EIATTR_KPARAM_INFO
	.align		4
.L_36:
        /*00ec*/ 	.byte	0x04, 0x17
        /*00ee*/ 	.short	(.L_38 - .L_37)
.L_37:
        /*00f0*/ 	.word	0x00000000
        /*00f4*/ 	.short	0x000c
        /*00f6*/ 	.short	0x0044
        /*00f8*/ 	.byte	0x00, 0xf0, 0x11, 0x00


	//----- nvinfo : EIATTR_KPARAM_INFO
	.align		4
.L_38:
        /*00fc*/ 	.byte	0x04, 0x17
        /*00fe*/ 	.short	(.L_40 - .L_39)
.L_39:
        /*0100*/ 	.word	0x00000000
        /*0104*/ 	.short	0x000b
        /*0106*/ 	.short	0x0040
        /*0108*/ 	.byte	0x00, 0xf0, 0x11, 0x00


	//----- nvinfo : EIATTR_KPARAM_INFO
	.align		4
.L_40:
        /*010c*/ 	.byte	0x04, 0x17
        /*010e*/ 	.short	(.L_42 - .L_41)
.L_41:
        /*0110*/ 	.word	0x00000000
        /*0114*/ 	.short	0x000a
        /*0116*/ 	.short	0x003c
        /*0118*/ 	.byte	0x00, 0xf0, 0x11, 0x00


	//----- nvinfo : EIATTR_KPARAM_INFO
	.align		4
.L_42:
        /*011c*/ 	.byte	0x04, 0x17
        /*011e*/ 	.short	(.L_44 - .L_43)
.L_43:
        /*0120*/ 	.word	0x00000000
        /*0124*/ 	.short	0x0009
        /*0126*/ 	.short	0x0038
        /*0128*/ 	.byte	0x00, 0xf0, 0x11, 0x00


	//----- nvinfo : EIATTR_KPARAM_INFO
	.align		4
.L_44:
        /*012c*/ 	.byte	0x04, 0x17
        /*012e*/ 	.short	(.L_46 - .L_45)
.L_45:
        /*0130*/ 	.word	0x00000000
        /*0134*/ 	.short	0x0008
        /*0136*/ 	.short	0x0034
        /*0138*/ 	.byte	0x00, 0xf0, 0x11, 0x00


	//----- nvinfo : EIATTR_KPARAM_INFO
	.align		4
.L_46:
        /*013c*/ 	.byte	0x04, 0x17
        /*013e*/ 	.short	(.L_48 - .L_47)
.L_47:
        /*0140*/ 	.word	0x00000000
        /*0144*/ 	.short	0x0007
        /*0146*/ 	.short	0x0030
        /*0148*/ 	.byte	0x00, 0xf0, 0x11, 0x00


	//----- nvinfo : EIATTR_KPARAM_INFO
	.align		4
.L_48:
        /*014c*/ 	.byte	0x04, 0x17
        /*014e*/ 	.short	(.L_50 - .L_49)
.L_49:
        /*0150*/ 	.word	0x00000000
        /*0154*/ 	.short	0x0006
        /*0156*/ 	.short	0x002c
        /*0158*/ 	.byte	0x00, 0xf0, 0x11, 0x00


	//----- nvinfo : EIATTR_KPARAM_INFO
	.align		4
.L_50:
        /*015c*/ 	.byte	0x04, 0x17
        /*015e*/ 	.short	(.L_52 - .L_51)
.L_51:
        /*0160*/ 	.word	0x00000000
        /*0164*/ 	.short	0x0005
        /*0166*/ 	.short	0x0028
        /*0168*/ 	.byte	0x00, 0xf0, 0x11, 0x00


	//----- nvinfo : EIATTR_KPARAM_INFO
	.align		4
.L_52:
        /*016c*/ 	.byte	0x04, 0x17
        /*016e*/ 	.short	(.L_54 - .L_53)
.L_53:
        /*0170*/ 	.word	0x00000000
        /*0174*/ 	.short	0x0004
        /*0176*/ 	.short	0x0020
        /*0178*/ 	.byte	0x00, 0xf4, 0x21, 0x00


	//----- nvinfo : EIATTR_KPARAM_INFO
	.align		4
.L_54:
        /*017c*/ 	.byte	0x04, 0x17
        /*017e*/ 	.short	(.L_56 - .L_55)
.L_55:
        /*0180*/ 	.word	0x00000000
        /*0184*/ 	.short	0x0003
        /*0186*/ 	.short	0x0018
        /*0188*/ 	.byte	0x00, 0xf4, 0x21, 0x00


	//----- nvinfo : EIATTR_KPARAM_INFO
	.align		4
.L_56:
        /*018c*/ 	.byte	0x04, 0x17
        /*018e*/ 	.short	(.L_58 - .L_57)
.L_57:
        /*0190*/ 	.word	0x00000000
        /*0194*/ 	.short	0x0002
        /*0196*/ 	.short	0x0010
        /*0198*/ 	.byte	0x00, 0xf4, 0x21, 0x00


	//----- nvinfo : EIATTR_KPARAM_INFO
	.align		4
.L_58:
        /*019c*/ 	.byte	0x04, 0x17
        /*019e*/ 	.short	(.L_60 - .L_59)
.L_59:
        /*01a0*/ 	.word	0x00000000
        /*01a4*/ 	.short	0x0001
        /*01a6*/ 	.short	0x0008
        /*01a8*/ 	.byte	0x00, 0xf4, 0x21, 0x00


	//----- nvinfo : EIATTR_KPARAM_INFO
	.align		4
.L_60:
        /*01ac*/ 	.byte	0x04, 0x17
        /*01ae*/ 	.short	(.L_62 - .L_61)
.L_61:
        /*01b0*/ 	.word	0x00000000
        /*01b4*/ 	.short	0x0000
        /*01b6*/ 	.short	0x0000
        /*01b8*/ 	.byte	0x00, 0xf4, 0x21, 0x00


	//----- nvinfo : EIATTR_MAXREG_COUNT
	.align		4
.L_62:
        /*01bc*/ 	.byte	0x03, 0x1b
        /*01be*/ 	.short	0x00ff


	//----- nvinfo : EIATTR_NUM_BARRIERS
	.align		4
        /*01c0*/ 	.byte	0x02, 0x4c
        /*01c2*/ 	.byte	0x01
	.zero		1


	//----- nvinfo : EIATTR_ANNOTATIONS
	.align		4
        /*01c4*/ 	.byte	0x04, 0x55
        /*01c6*/ 	.short	(.L_64 - .L_63)


	//   ....[0]....
.L_63:
        /*01c8*/ 	.word	0x00000001
        /*01cc*/ 	.byte	0xd0, 0x0f, 0x00, 0x00, 0x01, 0x00, 0x00, 0x00, 0x20, 0x10, 0x00, 0x00, 0x01, 0x00, 0x00, 0x00
        /* <DEDUP_REMOVED lines=235> */
        /*108c*/ 	.byte	0x00, 0x9a, 0x00, 0x00


	//----- nvinfo : EIATTR_MERCURY_ISA_VERSION
	.align		4
.L_64:
        /*1090*/ 	.byte	0x03, 0x5f
        /*1092*/ 	.short	0x0000


	//----- nvinfo : EIATTR_COOP_GROUP_MASK_REGIDS
	.align		4
        /*1094*/ 	.byte	0x04, 0x29
        /*1096*/ 	.short	(.L_66 - .L_65)


	//   ....[0]....
.L_65:
        /*1098*/ 	.word	0xffffffff


	//   ....[1]....
        /*109c*/ 	.word	0xffffffff


	//   ....[2]....
        /*10a0*/ 	.word	0xffffffff


	//   ....[3]....
        /*10a4*/ 	.word	0xffffffff


	//   ....[4]....
        /*10a8*/ 	.word	0xffffffff


	//   ....[5]....
        /*10ac*/ 	.word	0xffffffff


	//   ....[6]....
        /*10b0*/ 	.word	0xffffffff


	//   ....[7]....
        /*10b4*/ 	.word	0xffffffff


	//   ....[8]....
        /*10b8*/ 	.word	0xffffffff


	//   ....[9]....
        /*10bc*/ 	.word	0xffffffff


	//   ....[10]....
        /*10c0*/ 	.word	0xffffffff


	//   ....[11]....
        /*10c4*/ 	.word	0xffffffff


	//   ....[12]....
        /*10c8*/ 	.word	0xffffffff


	//   ....[13]....
        /*10cc*/ 	.word	0xffffffff


	//   ....[14]....
        /*10d0*/ 	.word	0xffffffff


	//   ....[15]....
        /*10d4*/ 	.word	0xffffffff


	//   ....[16]....
        /*10d8*/ 	.word	0xffffffff


	//   ....[17]....
        /*10dc*/ 	.word	0xffffffff


	//   ....[18]....
        /*10e0*/ 	.word	0xffffffff


	//   ....[19]....
        /*10e4*/ 	.word	0xffffffff


	//   ....[20]....
        /*10e8*/ 	.word	0xffffffff


	//   ....[21]....
        /*10ec*/ 	.word	0xffffffff


	//----- nvinfo : EIATTR_COOP_GROUP_INSTR_OFFSETS
	.align		4
.L_66:
        /*10f0*/ 	.byte	0x04, 0x28
        /*10f2*/ 	.short	(.L_68 - .L_67)


	//   ....[0]....
.L_67:
        /*10f4*/ 	.word	0x00008270


	//   ....[1]....
        /*10f8*/ 	.word	0x00008280


	//   ....[2]....
        /*10fc*/ 	.word	0x00008290


	//   ....[3]....
        /*1100*/ 	.word	0x000082a0


	//   ....[4]....
        /*1104*/ 	.word	0x000082f0


	//   ....[5]....
        /*1108*/ 	.word	0x00008300


	//   ....[6]....
        /*110c*/ 	.word	0x00008310


	//   ....[7]....
        /*1110*/ 	.word	0x00008320


	//   ....[8]....
        /*1114*/ 	.word	0x000083e0


	//   ....[9]....
        /*1118*/ 	.word	0x00008400


	//   ....[10]....
        /*111c*/ 	.word	0x00008420


	//   ....[11]....
        /*1120*/ 	.word	0x000088e0


	//   ....[12]....
        /*1124*/ 	.word	0x000088f0


	//   ....[13]....
        /*1128*/ 	.word	0x00008900


	//   ....[14]....
        /*112c*/ 	.word	0x00008910


	//   ....[15]....
        /*1130*/ 	.word	0x00008960


	//   ....[16]....
        /*1134*/ 	.word	0x00008970


	//   ....[17]....
        /*1138*/ 	.word	0x00008980


	//   ....[18]....
        /*113c*/ 	.word	0x00008990


	//   ....[19]....
        /*1140*/ 	.word	0x00008a50


	//   ....[20]....
        /*1144*/ 	.word	0x00008a70


	//   ....[21]....
        /*1148*/ 	.word	0x00008a90


	//----- nvinfo : EIATTR_EXIT_INSTR_OFFSETS
	.align		4
.L_68:
        /*114c*/ 	.byte	0x04, 0x1c
        /*114e*/ 	.short	(.L_70 - .L_69)


	//   ....[0]....
.L_69:
        /*1150*/ 	.word	0x0000d0d0


	//   ....[1]....
        /*1154*/ 	.word	0x0000d170


	//----- nvinfo : EIATTR_REQNTID
	.align		4
.L_70:
        /*1158*/ 	.byte	0x04, 0x10
        /*115a*/ 	.short	(.L_72 - .L_71)
.L_71:
        /*115c*/ 	.word	0x00000100
        /*1160*/ 	.word	0x00000001
        /*1164*/ 	.word	0x00000001
.L_72:


//--------------------- .nv.callgraph             --------------------------
	.section	.nv.callgraph,"",@"SHT_CUDA_CALLGRAPH"
	.align	4
	.sectionentsize	8
	.align		4
        /*0000*/ 	.word	0x00000000
	.align		4
        /*0004*/ 	.word	0xffffffff
	.align		4
        /*0008*/ 	.word	0x00000000
	.align		4
        /*000c*/ 	.word	0xfffffffe
	.align		4
        /*0010*/ 	.word	0x00000000
	.align		4
        /*0014*/ 	.word	0xfffffffd
	.align		4
        /*0018*/ 	.word	0x00000000
	.align		4
        /*001c*/ 	.word	0xfffffffc


//--------------------- .nv.rel.action            --------------------------
	.section	.nv.rel.action,"",@"SHT_CUDA_RELOCINFO"
	.align	8
	.sectionentsize	8
        /*0000*/ 	.byte	0x73, 0x00, 0x00, 0x00, 0x00, 0x00, 0x00, 0x00, 0x00, 0x00, 0x00, 0x11, 0x25, 0x00, 0x05, 0x36


//--------------------- .nv.constant4             --------------------------
	.section	.nv.constant4,"a",@progbits
	.align	8
	.align		8
.nv.constant4:
        /*0000*/ 	.dword	_$_str


//--------------------- .nv.constant0.attn_fwd    --------------------------
	.section	.nv.constant0.attn_fwd,"a",@progbits
	.sectionflags	@""
	.align	4
.nv.constant0.attn_fwd:
	.zero		488


//--------------------- .text.attn_fwd            --------------------------
	.section	.text.attn_fwd,"ax",@progbits
	.sectioninfo	@"SHI_REGISTERS=255"
	.align	128
        .global         attn_fwd
        .type           attn_fwd,@function
        .size           attn_fwd,(.L_x_3 - attn_fwd)
        .other          attn_fwd,@"STO_CUDA_ENTRY STV_DEFAULT"
attn_fwd:
.text.attn_fwd:
[----:B------:R-:W-:Y:S02]  /*0000*/  IMAD.MOV.U32 R1, RZ, RZ, c[0x0][0x28] ;  /* 0x00000a00ff017624 */ /* 0x000fe400078e00ff */
[----:B------:R-:W0:Y:S01]  /*0010*/  S2R R46, SR_TID.X ;  /* 0x00000000002e7919 */ /* 0x000e220000002100 */
[----:B------:R-:W-:Y:S01]  /*0020*/  MOV R49, c[0x0][0x198] ;  /* 0x0000660000317a02 */ /* 0x000fe20000000f00 */
[----:B------:R-:W-:Y:S01]  /*0030*/  ULDC.64 UR4, c[0x0][0x118] ;  /* 0x0000460000047ab9 */ /* 0x000fe20000000a00 */
[----:B------:R-:W-:Y:S01]  /*0040*/  IADD3 R1, R1, -0x7b0, RZ ;  /* 0xfffff85001017810 */ /* 0x000fe20007ffe0ff */
[----:B------:R-:W1:Y:S04]  /*0050*/  S2R R0, SR_CTAID.X ;  /* 0x0000000000007919 */ /* 0x000e680000002500 */
[----:B------:R-:W2:Y:S01]  /*0060*/  S2R R50, SR_CTAID.Y ;  /* 0x0000000000327919 */ /* 0x000ea20000002600 */
[----:B0-----:R-:W-:Y:S02]  /*0070*/  LOP3.LUT R3, R46, 0x1f, RZ, 0xc0, !PT ;  /* 0x0000001f2e037812 */ /* 0x001fe400078ec0ff */
[----:B------:R-:W-:-:S03]  /*0080*/  SHF.R.U32.HI R16, RZ, 0x5, R46 ;  /* 0x00000005ff107819 */ /* 0x000fc6000001162e */
[----:B-1----:R-:W-:Y:S01]  /*0090*/  IMAD R2, R0, 0x20, R3 ;  /* 0x0000002000027824 */ /* 0x002fe200078e0203 */
[----:B------:R-:W-:Y:S01]  /*00a0*/  SGXT.U32 R16, R16, 0x3 ;  /* 0x000000031010781a */ /* 0x000fe20000000000 */
[----:B--2---:R-:W-:Y:S02]  /*00b0*/  IMAD R0, R50, c[0x0][0x190], RZ ;  /* 0x0000640032007a24 */ /* 0x004fe400078e02ff */
[----:B------:R-:W-:Y:S02]  /*00c0*/  IMAD R4, R2, c[0x0][0x194], RZ ;  /* 0x0000650002047a24 */ /* 0x000fe400078e02ff */
[----:B------:R-:W-:Y:S02]  /*00d0*/  IMAD.SHL.U32 R2, R0, 0x2, RZ ;  /* 0x0000000200027824 */ /* 0x000fe400078e00ff */
[----:B------:R-:W-:Y:S02]  /*00e0*/  IMAD.SHL.U32 R5, R4, 0x2, RZ ;  /* 0x0000000204057824 */ /* 0x000fe400078e00ff */
[----:B------:R-:W-:-:S02]  /*00f0*/  IMAD R8, R16, c[0x0][0x198], RZ ;  /* 0x0000660010087a24 */ /* 0x000fc400078e02ff */
[----:B------:R-:W-:Y:S01]  /*0100*/  IMAD.HI R0, R0, 0x2, RZ ;  /* 0x0000000200007827 */ /* 0x000fe200078e02ff */
[----:B------:R-:W-:Y:S02]  /*0110*/  IADD3 R45, P0, P1, R5, c[0x0][0x160], R2 ;  /* 0x00005800052d7a10 */ /* 0x000fe4000791e002 */
[----:B------:R-:W-:Y:S01]  /*0120*/  LEA R2, R49, R8, 0x3 ;  /* 0x0000000831027211 */ /* 0x000fe200078e18ff */
[----:B------:R-:W-:-:S05]  /*0130*/  IMAD.HI R7, R4, 0x2, RZ ;  /* 0x0000000204077827 */ /* 0x000fca00078e02ff */
[----:B------:R-:W-:Y:S01]  /*0140*/  IADD3.X R47, R7, c[0x0][0x164], R0, P0, P1 ;  /* 0x00005900072f7a10 */ /* 0x000fe200007e2400 */
[C---:B------:R-:W-:Y:S01]  /*0150*/  IMAD R0, R49.reuse, 0x8, R2 ;  /* 0x0000000831007824 */ /* 0x040fe200078e0202 */
[-C--:B------:R-:W-:Y:S02]  /*0160*/  LEA R4, P0, R8, R45.reuse, 0x1 ;  /* 0x0000002d08047211 */ /* 0x080fe400078008ff */
[----:B------:R-:W-:Y:S01]  /*0170*/  LEA R6, P1, R2, R45, 0x1 ;  /* 0x0000002d02067211 */ /* 0x000fe200078208ff */
[----:B------:R-:W-:Y:S01]  /*0180*/  IMAD R11, R49, 0x8, R0 ;  /* 0x00000008310b7824 */ /* 0x000fe200078e0200 */
[----:B------:R-:W-:Y:S02]  /*0190*/  LEA.HI.X.SX32 R5, R8, R47, 0x1, P0 ;  /* 0x0000002f08057211 */ /* 0x000fe400000f0eff */
[----:B------:R-:W-:Y:S02]  /*01a0*/  LEA R8, P0, R0, R45, 0x1 ;  /* 0x0000002d00087211 */ /* 0x000fe400078008ff */
[-C--:B------:R-:W-:Y:S01]  /*01b0*/  LEA.HI.X.SX32 R7, R2, R47.reuse, 0x1, P1 ;  /* 0x0000002f02077211 */ /* 0x080fe200008f0eff */
[----:B------:R0:W2:Y:S01]  /*01c0*/  LDG.E.U16 R18, [R4.64] ;  /* 0x0000000404127981 */ /* 0x0000a2000c1e1500 */
[----:B------:R-:W-:-:S02]  /*01d0*/  LEA.HI.X.SX32 R9, R0, R47, 0x1, P0 ;  /* 0x0000002f00097211 */ /* 0x000fc400000f0eff */
[----:B------:R-:W-:Y:S01]  /*01e0*/  LEA R10, P0, R11, R45, 0x1 ;  /* 0x0000002d0b0a7211 */ /* 0x000fe200078008ff */
[----:B------:R1:W3:Y:S01]  /*01f0*/  LDG.E.U16 R19, [R6.64] ;  /* 0x0000000406137981 */ /* 0x0002e2000c1e1500 */
[----:B------:R-:W-:Y:S02]  /*0200*/  LEA R0, R49, R11, 0x3 ;  /* 0x0000000b31007211 */ /* 0x000fe400078e18ff */
[----:B------:R-:W-:Y:S01]  /*0210*/  LEA.HI.X.SX32 R11, R11, R47, 0x1, P0 ;  /* 0x0000002f0b0b7211 */ /* 0x000fe200000f0eff */
[----:B------:R4:W5:Y:S01]  /*0220*/  LDG.E.U16 R20, [R8.64] ;  /* 0x0000000408147981 */ /* 0x000962000c1e1500 */
[C---:B------:R-:W-:Y:S01]  /*0230*/  LEA R12, P0, R0.reuse, R45, 0x1 ;  /* 0x0000002d000c7211 */ /* 0x040fe200078008ff */
[C---:B------:R-:W-:Y:S02]  /*0240*/  IMAD R2, R49.reuse, 0x8, R0 ;  /* 0x0000000831027824 */ /* 0x040fe400078e0200 */
[----:B------:R1:W5:Y:S01]  /*0250*/  LDG.E.U16 R21, [R10.64] ;  /* 0x000000040a157981 */ /* 0x000362000c1e1500 */
[----:B------:R-:W-:Y:S01]  /*0260*/  LEA.HI.X.SX32 R13, R0, R47, 0x1, P0 ;  /* 0x0000002f000d7211 */ /* 0x000fe200000f0eff */
[----:B------:R-:W-:Y:S01]  /*0270*/  IMAD R0, R49, 0x8, R2 ;  /* 0x0000000831007824 */ /* 0x000fe200078e0202 */
[----:B0-----:R-:W-:-:S03]  /*0280*/  LEA R4, P0, R2, R45, 0x1 ;  /* 0x0000002d02047211 */ /* 0x001fc600078008ff */
[----:B------:R0:W5:Y:S01]  /*0290*/  LDG.E.U16 R22, [R12.64] ;  /* 0x000000040c167981 */ /* 0x000162000c1e1500 */
[----:B------:R-:W-:Y:S02]  /*02a0*/  LEA R14, P1, R0, R45, 0x1 ;  /* 0x0000002d000e7211 */ /* 0x000fe400078208ff */
[C---:B------:R-:W-:Y:S02]  /*02b0*/  LEA R17, R49.reuse, R0, 0x3 ;  /* 0x0000000031117211 */ /* 0x040fe400078e18ff */
[-C--:B------:R-:W-:Y:S02]  /*02c0*/  LEA.HI.X.SX32 R5, R2, R47.reuse, 0x1, P0 ;  /* 0x0000002f02057211 */ /* 0x080fe400000f0eff */
[----:B------:R-:W-:Y:S01]  /*02d0*/  LEA.HI.X.SX32 R15, R0, R47, 0x1, P1 ;  /* 0x0000002f000f7211 */ /* 0x000fe200008f0eff */
[----:B------:R-:W-:Y:S01]  /*02e0*/  IMAD R0, R49, 0x8, R17 ;  /* 0x0000000831007824 */ /* 0x000fe200078e0211 */
[----:B-1----:R-:W-:Y:S01]  /*02f0*/  LEA R6, P0, R17, R45, 0x1 ;  /* 0x0000002d11067211 */ /* 0x002fe200078008ff */
[----:B------:R1:W5:Y:S02]  /*0300*/  LDG.E.U16 R23, [R4.64] ;  /* 0x0000000404177981 */ /* 0x000364000c1e1500 */
[----:B------:R-:W-:Y:S01]  /*0310*/  IMAD R2, R49, 0x8, R0 ;  /* 0x0000000831027824 */ /* 0x000fe200078e0200 */
[----:B------:R-:W-:Y:S01]  /*0320*/  LEA.HI.X.SX32 R7, R17, R47, 0x1, P0 ;  /* 0x0000002f11077211 */ /* 0x000fe200000f0eff */
[----:B------:R0:W5:Y:S01]  /*0330*/  LDG.E.U16 R24, [R14.64] ;  /* 0x000000040e187981 */ /* 0x000162000c1e1500 */
[----:B----4-:R-:W-:-:S03]  /*0340*/  LEA R8, P0, R0, R45, 0x1 ;  /* 0x0000002d00087211 */ /* 0x010fc600078008ff */
[----:B------:R4:W5:Y:S01]  /*0350*/  LDG.E.U16 R25, [R6.64] ;  /* 0x0000000406197981 */ /* 0x000962000c1e1500 */
[----:B------:R-:W-:Y:S02]  /*0360*/  LEA.HI.X.SX32 R9, R0, R47, 0x1, P0 ;  /* 0x0000002f00097211 */ /* 0x000fe400000f0eff */
[C---:B------:R-:W-:Y:S02]  /*0370*/  LEA R0, R49.reuse, R2, 0x3 ;  /* 0x0000000231007211 */ /* 0x040fe400078e18ff */
[-C--:B------:R-:W-:Y:S01]  /*0380*/  LEA R10, P0, R2, R45.reuse, 0x1 ;  /* 0x0000002d020a7211 */ /* 0x080fe200078008ff */
[----:B------:R4:W5:Y:S01]  /*0390*/  LDG.E.U16 R26, [R8.64] ;  /* 0x00000004081a7981 */ /* 0x000962000c1e1500 */
[----:B0-----:R-:W-:Y:S01]  /*03a0*/  LEA R12, P1, R0, R45, 0x1 ;  /* 0x0000002d000c7211 */ /* 0x001fe200078208ff */
[C---:B------:R-:W-:Y:S01]  /*03b0*/  IMAD R17, R49.reuse, 0x8, R0 ;  /* 0x0000000831117824 */ /* 0x040fe200078e0200 */
[-C--:B------:R-:W-:Y:S02]  /*03c0*/  LEA.HI.X.SX32 R11, R2, R47.reuse, 0x1, P0 ;  /* 0x0000002f020b7211 */ /* 0x080fe400000f0eff */
[----:B------:R-:W-:Y:S01]  /*03d0*/  LEA.HI.X.SX32 R13, R0, R47, 0x1, P1 ;  /* 0x0000002f000d7211 */ /* 0x000fe200008f0eff */
[----:B------:R-:W-:Y:S01]  /*03e0*/  IMAD R0, R49, 0x8, R17 ;  /* 0x0000000831007824 */ /* 0x000fe200078e0211 */
[C---:B-1----:R-:W-:Y:S01]  /*03f0*/  LEA R4, P0, R17.reuse, R45, 0x1 ;  /* 0x0000002d11047211 */ /* 0x042fe200078008ff */
[----:B------:R0:W5:Y:S03]  /*0400*/  LDG.E.U16 R27, [R10.64] ;  /* 0x000000040a1b7981 */ /* 0x000166000c1e1500 */
[----:B------:R-:W-:Y:S01]  /*0410*/  LEA.HI.X.SX32 R5, R17, R47, 0x1, P0 ;  /* 0x0000002f11057211 */ /* 0x000fe200000f0eff */
[----:B------:R1:W5:Y:S01]  /*0420*/  LDG.E.U16 R28, [R12.64] ;  /* 0x000000040c1c7981 */ /* 0x000362000c1e1500 */
[----:B----4-:R-:W-:-:S02]  /*0430*/  LEA R6, P0, R0, R45, 0x1 ;  /* 0x0000002d00067211 */ /* 0x010fc400078008ff */
[----:B------:R-:W-:Y:S01]  /*0440*/  LEA R2, R49, R0, 0x3 ;  /* 0x0000000031027211 */ /* 0x000fe200078e18ff */
[----:B------:R4:W5:Y:S01]  /*0450*/  LDG.E.U16 R29, [R4.64] ;  /* 0x00000004041d7981 */ /* 0x000962000c1e1500 */
[----:B------:R-:W-:-:S03]  /*0460*/  LEA.HI.X.SX32 R7, R0, R47, 0x1, P0 ;  /* 0x0000002f00077211 */ /* 0x000fc600000f0eff */
[C---:B------:R-:W-:Y:S01]  /*0470*/  IMAD R0, R49.reuse, 0x8, R2 ;  /* 0x0000000831007824 */ /* 0x040fe200078e0202 */
[-C--:B------:R-:W-:Y:S01]  /*0480*/  LEA R8, P0, R2, R45.reuse, 0x1 ;  /* 0x0000002d02087211 */ /* 0x080fe200078008ff */
[----:B------:R1:W5:Y:S02]  /*0490*/  LDG.E.U16 R30, [R6.64] ;  /* 0x00000004061e7981 */ /* 0x000364000c1e1500 */
[----:B------:R-:W-:Y:S01]  /*04a0*/  IMAD R17, R49, 0x8, R0 ;  /* 0x0000000831117824 */ /* 0x000fe200078e0200 */
[----:B------:R-:W-:Y:S02]  /*04b0*/  LEA R14, P1, R0, R45, 0x1 ;  /* 0x0000002d000e7211 */ /* 0x000fe400078208ff */
[-C--:B------:R-:W-:Y:S02]  /*04c0*/  LEA.HI.X.SX32 R9, R2, R47.reuse, 0x1, P0 ;  /* 0x0000002f02097211 */ /* 0x080fe400000f0eff */
[----:B------:R-:W-:Y:S02]  /*04d0*/  LEA.HI.X.SX32 R15, R0, R47, 0x1, P1 ;  /* 0x0000002f000f7211 */ /* 0x000fe400008f0eff */
[----:B0-----:R-:W-:Y:S01]  /*04e0*/  LEA R10, P0, R17, R45, 0x1 ;  /* 0x0000002d110a7211 */ /* 0x001fe200078008ff */
[----:B------:R0:W5:Y:S01]  /*04f0*/  LDG.E.U16 R31, [R8.64] ;  /* 0x00000004081f7981 */ /* 0x000162000c1e1500 */
[----:B------:R-:W-:-:S02]  /*0500*/  LEA R0, R49, R17, 0x3 ;  /* 0x0000001131007211 */ /* 0x000fc400078e18ff */
[----:B------:R-:W-:Y:S01]  /*0510*/  LEA.HI.X.SX32 R11, R17, R47, 0x1, P0 ;  /* 0x0000002f110b7211 */ /* 0x000fe200000f0eff */
[----:B------:R0:W5:Y:S01]  /*0520*/  LDG.E.U16 R32, [R14.64] ;  /* 0x000000040e207981 */ /* 0x000162000c1e1500 */
[C---:B----4-:R-:W-:Y:S01]  /*0530*/  LEA R4, P0, R0.reuse, R45, 0x1 ;  /* 0x0000002d00047211 */ /* 0x050fe200078008ff */
[C---:B------:R-:W-:Y:S02]  /*0540*/  IMAD R2, R49.reuse, 0x8, R0 ;  /* 0x0000000831027824 */ /* 0x040fe400078e0200 */
[----:B------:R4:W5:Y:S01]  /*0550*/  LDG.E.U16 R33, [R10.64] ;  /* 0x000000040a217981 */ /* 0x000962000c1e1500 */
[----:B------:R-:W-:Y:S01]  /*0560*/  LEA.HI.X.SX32 R5, R0, R47, 0x1, P0 ;  /* 0x0000002f00057211 */ /* 0x000fe200000f0eff */
[----:B------:R-:W-:Y:S01]  /*0570*/  IMAD R0, R49, 0x8, R2 ;  /* 0x0000000831007824 */ /* 0x000fe200078e0202 */
[----:B-1----:R-:W-:-:S03]  /*0580*/  LEA R6, P0, R2, R45, 0x1 ;  /* 0x0000002d02067211 */ /* 0x002fc600078008ff */
[----:B------:R1:W5:Y:S01]  /*0590*/  LDG.E.U16 R34, [R4.64] ;  /* 0x0000000404227981 */ /* 0x000362000c1e1500 */
[----:B------:R-:W-:Y:S02]  /*05a0*/  LEA R12, P1, R0, R45, 0x1 ;  /* 0x0000002d000c7211 */ /* 0x000fe400078208ff */
[C---:B------:R-:W-:Y:S02]  /*05b0*/  LEA R17, R49.reuse, R0, 0x3 ;  /* 0x0000000031117211 */ /* 0x040fe400078e18ff */
[-C--:B------:R-:W-:Y:S02]  /*05c0*/  LEA.HI.X.SX32 R7, R2, R47.reuse, 0x1, P0 ;  /* 0x0000002f02077211 */ /* 0x080fe400000f0eff */
[----:B------:R-:W-:Y:S01]  /*05d0*/  LEA.HI.X.SX32 R13, R0, R47, 0x1, P1 ;  /* 0x0000002f000d7211 */ /* 0x000fe200008f0eff */
[----:B------:R-:W-:Y:S01]  /*05e0*/  IMAD R0, R49, 0x8, R17 ;  /* 0x0000000831007824 */ /* 0x000fe200078e0211 */
[----:B0-----:R-:W-:Y:S01]  /*05f0*/  LEA R8, P0, R17, R45, 0x1 ;  /* 0x0000002d11087211 */ /* 0x001fe200078008ff */
        /* <DEDUP_REMOVED lines=8> */
[-C--:B-1----:R-:W-:Y:S01]  /*0680*/  LEA R4, P0, R2, R45.reuse, 0x1 ;  /* 0x0000002d02047211 */ /* 0x082fe200078008ff */
[----:B------:R1:W5:Y:S01]  /*0690*/  LDG.E.U16 R38, [R10.64] ;  /* 0x000000040a267981 */ /* 0x000362000c1e1500 */
[----:B------:R-:W-:Y:S01]  /*06a0*/  LEA R14, P1, R0, R45, 0x1 ;  /* 0x0000002d000e7211 */ /* 0x000fe200078208ff */
[C---:B------:R-:W-:Y:S01]  /*06b0*/  IMAD R17, R49.reuse, 0x8, R0 ;  /* 0x0000000831117824 */ /* 0x040fe200078e0200 */
[-C--:B------:R-:W-:Y:S02]  /*06c0*/  LEA.HI.X.SX32 R5, R2, R47.reuse, 0x1, P0 ;  /* 0x0000002f02057211 */ /* 0x080fe400000f0eff */
[----:B------:R-:W-:Y:S01]  /*06d0*/  LEA.HI.X.SX32 R15, R0, R47, 0x1, P1 ;  /* 0x0000002f000f7211 */ /* 0x000fe200008f0eff */
[----:B------:R-:W-:Y:S01]  /*06e0*/  IMAD R0, R49, 0x8, R17 ;  /* 0x0000000831007824 */ /* 0x000fe200078e0211 */
[C---:B0-----:R-:W-:Y:S01]  /*06f0*/  LEA R6, P0, R17.reuse, R45, 0x1 ;  /* 0x0000002d11067211 */ /* 0x041fe200078008ff */
        /* <DEDUP_REMOVED lines=8> */
[-C--:B-1----:R-:W-:Y:S01]  /*0780*/  LEA R10, P0, R2, R45.reuse, 0x1 ;  /* 0x0000002d020a7211 */ /* 0x082fe200078008ff */
[----:B------:R1:W5:Y:S02]  /*0790*/  LDG.E.U16 R42, [R8.64] ;  /* 0x00000004082a7981 */ /* 0x000364000c1e1500 */
[----:B------:R-:W-:Y:S01]  /*07a0*/  IMAD R17, R49, 0x8, R0 ;  /* 0x0000000831117824 */ /* 0x000fe200078e0200 */
[----:B------:R-:W-:-:S04]  /*07b0*/  LEA R12, P1, R0, R45, 0x1 ;  /* 0x0000002d000c7211 */ /* 0x000fc800078208ff */
[----:B------:R-:W-:Y:S02]  /*07c0*/  LEA.HI.X.SX32 R13, R0, R47, 0x1, P1 ;  /* 0x0000002f000d7211 */ /* 0x000fe400008f0eff */
[C---:B------:R-:W-:Y:S02]  /*07d0*/  LEA R0, R49.reuse, R17, 0x3 ;  /* 0x0000001131007211 */ /* 0x040fe400078e18ff */
[----:B------:R-:W-:Y:S01]  /*07e0*/  LEA.HI.X.SX32 R11, R2, R47, 0x1, P0 ;  /* 0x0000002f020b7211 */ /* 0x000fe200000f0eff */
[----:B------:R1:W5:Y:S02]  /*07f0*/  LDG.E.U16 R12, [R12.64] ;  /* 0x000000040c0c7981 */ /* 0x000364000c1e1500 */
[----:B------:R-:W-:Y:S01]  /*0800*/  IMAD R2, R49, 0x8, R0 ;  /* 0x0000000831027824 */ /* 0x000fe200078e0200 */
[----:B0-----:R-:W-:Y:S01]  /*0810*/  LEA R4, P0, R17, R45, 0x1 ;  /* 0x0000002d11047211 */ /* 0x001fe200078008ff */
[----:B------:R0:W5:Y:S02]  /*0820*/  LDG.E.U16 R43, [R10.64] ;  /* 0x000000040a2b7981 */ /* 0x000164000c1e1500 */
[----:B------:R-:W-:Y:S01]  /*0830*/  IMAD R15, R49, 0x8, R2 ;  /* 0x00000008310f7824 */ /* 0x000fe200078e0202 */
[----:B------:R-:W-:-:S02]  /*0840*/  LEA.HI.X.SX32 R5, R17, R47, 0x1, P0 ;  /* 0x0000002f11057211 */ /* 0x000fc400000f0eff */
[CC--:B----4-:R-:W-:Y:S02]  /*0850*/  LEA R6, P0, R0.reuse, R45.reuse, 0x1 ;  /* 0x0000002d00067211 */ /* 0x0d0fe400078008ff */
[----:B------:R-:W-:Y:S01]  /*0860*/  LEA R14, P1, R15, R45, 0x1 ;  /* 0x0000002d0f0e7211 */ /* 0x000fe200078208ff */
[----:B------:R4:W5:Y:S01]  /*0870*/  LDG.E.U16 R17, [R4.64] ;  /* 0x0000000404117981 */ /* 0x000962000c1e1500 */
[----:B------:R-:W-:Y:S02]  /*0880*/  LEA.HI.X.SX32 R7, R0, R47, 0x1, P0 ;  /* 0x0000002f00077211 */ /* 0x000fe400000f0eff */
[----:B------:R-:W-:Y:S02]  /*0890*/  LEA R0, R49, R15, 0x3 ;  /* 0x0000000f31007211 */ /* 0x000fe400078e18ff */
[----:B------:R-:W-:Y:S01]  /*08a0*/  LEA.HI.X.SX32 R15, R15, R47, 0x1, P1 ;  /* 0x0000002f0f0f7211 */ /* 0x000fe200008f0eff */
[----:B------:R0:W5:Y:S04]  /*08b0*/  LDG.E.U16 R44, [R6.64] ;  /* 0x00000004062c7981 */ /* 0x000168000c1e1500 */
[----:B-1----:R1:W5:Y:S01]  /*08c0*/  LDG.E.U16 R13, [R14.64] ;  /* 0x000000040e0d7981 */ /* 0x002362000c1e1500 */
[----:B------:R-:W-:-:S04]  /*08d0*/  LEA R8, P0, R2, R45, 0x1 ;  /* 0x0000002d02087211 */ /* 0x000fc800078008ff */
[----:B------:R-:W-:Y:S02]  /*08e0*/  LEA.HI.X.SX32 R9, R2, R47, 0x1, P0 ;  /* 0x0000002f02097211 */ /* 0x000fe400000f0eff */
[----:B0-----:R-:W-:-:S03]  /*08f0*/  LEA R10, P0, R0, R45, 0x1 ;  /* 0x0000002d000a7211 */ /* 0x001fc600078008ff */
[----:B------:R-:W5:Y:S01]  /*0900*/  LDG.E.U16 R8, [R8.64] ;  /* 0x0000000408087981 */ /* 0x000f62000c1e1500 */
[----:B------:R-:W-:-:S05]  /*0910*/  LEA.HI.X.SX32 R11, R0, R47, 0x1, P0 ;  /* 0x0000002f000b7211 */ /* 0x000fca00000f0eff */
[----:B------:R-:W5:Y:S01]  /*0920*/  LDG.E.U16 R10, [R10.64] ;  /* 0x000000040a0a7981 */ /* 0x000f62000c1e1500 */
[C---:B------:R-:W-:Y:S02]  /*0930*/  LOP3.LUT R52, R46.reuse, 0xff, RZ, 0xc0, !PT ;  /* 0x000000ff2e347812 */ /* 0x040fe400078ec0ff */
[----:B------:R-:W-:-:S03]  /*0940*/  LOP3.LUT R48, R46, 0xc0, RZ, 0xc0, !PT ;  /* 0x000000c02e307812 */ /* 0x000fc600078ec0ff */
[----:B------:R-:W-:Y:S01]  /*0950*/  IMAD.SHL.U32 R2, R52, 0x2, RZ ;  /* 0x0000000234027824 */ /* 0x000fe200078e00ff */
[----:B----4-:R-:W-:-:S04]  /*0960*/  SHF.R.U32.HI R5, RZ, 0x2, R48 ;  /* 0x00000002ff057819 */ /* 0x010fc80000011630 */
[----:B------:R-:W-:Y:S01]  /*0970*/  LOP3.LUT R45, R2, R5, RZ, 0x3c, !PT ;  /* 0x00000005022d7212 */ /* 0x000fe200078e3cff */
[----:B------:R-:W-:-:S05]  /*0980*/  IMAD.MOV.U32 R0, RZ, RZ, c[0x0][0x1d0] ;  /* 0x00007400ff007624 */ /* 0x000fca00078e00ff */
[----:B------:R-:W-:Y:S01]  /*0990*/  ISETP.GE.AND P0, PT, R0, 0x1, PT ;  /* 0x000000010000780c */ /* 0x000fe20003f06270 */
[----:B------:R-:W-:Y:S01]  /*09a0*/  IMAD.MOV.U32 R4, RZ, RZ, -0x800000 ;  /* 0xff800000ff047424 */ /* 0x000fe200078e00ff */
[----:B------:R-:W-:Y:S01]  /*09b0*/  MOV R0, 0x3f800000 ;  /* 0x3f80000000007802 */ /* 0x000fe20000000f00 */
[----:B------:R-:W-:Y:S01]  /*09c0*/  IMAD.MOV.U32 R5, RZ, RZ, -0x800000 ;  /* 0xff800000ff057424 */ /* 0x000fe200078e00ff */
[----:B------:R-:W-:Y:S01]  /*09d0*/  MOV R6, 0xff800000 ;  /* 0xff80000000067802 */ /* 0x000fe20000000f00 */
[----:B------:R-:W-:Y:S01]  /*09e0*/  IMAD.MOV.U32 R7, RZ, RZ, -0x800000 ;  /* 0xff800000ff077424 */ /* 0x000fe200078e00ff */
[----:B-1----:R-:W-:Y:S01]  /*09f0*/  MOV R15, 0x3f800000 ;  /* 0x3f800000000f7802 */ /* 0x002fe20000000f00 */
[----:B------:R-:W-:Y:S01]  /*0a00*/  IMAD.MOV.U32 R14, RZ, RZ, 0x3f800000 ;  /* 0x3f800000ff0e7424 */ /* 0x000fe200078e00ff */
[----:B------:R-:W-:Y:S01]  /*0a10*/  CS2R R80, SRZ ;  /* 0x0000000000507805 */ /* 0x000fe2000001ff00 */
        /* <DEDUP_REMOVED lines=15> */
[----:B------:R-:W-:Y:S01]  /*0b10*/  LOP3.LUT R48, R46, 0xe0, RZ, 0xc0, !PT ;  /* 0x000000e02e307812 */ /* 0x000fe200078ec0ff */
[----:B--2---:R-:W-:Y:S04]  /*0b20*/  STS.U16 [R45+0x10000], R18 ;  /* 0x010000122d007388 */ /* 0x004fe80000000400 */
[----:B---3--:R-:W-:Y:S04]  /*0b30*/  STS.U16 [R45+0x10200], R19 ;  /* 0x010200132d007388 */ /* 0x008fe80000000400 */
[----:B-----5:R-:W-:Y:S04]  /*0b40*/  STS.U16 [R45+0x10400], R20 ;  /* 0x010400142d007388 */ /* 0x020fe80000000400 */
[----:B------:R-:W-:Y:S04]  /*0b50*/  STS.U16 [R45+0x10600], R21 ;  /* 0x010600152d007388 */ /* 0x000fe80000000400 */
        /* <DEDUP_REMOVED lines=25> */
[----:B------:R0:W-:Y:S04]  /*0cf0*/  STS.U16 [R45+0x11000], R26 ;  /* 0x0110001a2d007388 */ /* 0x0001e80000000400 */
[----:B------:R1:W-:Y:S01]  /*0d00*/  STS.U16 [R45+0x13a00], R8 ;  /* 0x013a00082d007388 */ /* 0x0003e20000000400 */
[----:B0-----:R-:W-:-:S03]  /*0d10*/  IMAD.MOV.U32 R26, RZ, RZ, 0x3f800000 ;  /* 0x3f800000ff1a7424 */ /* 0x001fc600078e00ff */
[----:B------:R0:W-:Y:S01]  /*0d20*/  STS.U16 [R45+0x13e00], R10 ;  /* 0x013e000a2d007388 */ /* 0x0001e20000000400 */
[----:B-1----:R-:W-:Y:S02]  /*0d30*/  IMAD R8, R16, c[0x0][0x1c8], RZ ;  /* 0x0000720010087a24 */ /* 0x002fe400078e02ff */
[----:B0-----:R-:W-:Y:S01]  /*0d40*/  IMAD.SHL.U32 R10, R46, 0x8, RZ ;  /* 0x000000082e0a7824 */ /* 0x001fe200078e00ff */
[----:B------:R-:W-:Y:S05]  /*0d50*/  @!P0 BRA `(.L_x_0) ;  /* 0x0000a4e000008947 */ /* 0x000fea0003800000 */
[----:B------:R-:W-:Y:S01]  /*0d60*/  SHF.R.U32.HI R0, RZ, 0x7, R46 ;  /* 0x00000007ff007819 */ /* 0x000fe2000001162e */
[----:B------:R-:W-:Y:S01]  /*0d70*/  IMAD R5, R52, c[0x0][0x1a8], RZ ;  /* 0x00006a0034057a24 */ /* 0x000fe200078e02ff */
[----:B------:R-:W-:Y:S01]  /*0d80*/  MOV R6, c[0x0][0x1b8] ;  /* 0x00006e0000067a02 */ /* 0x000fe20000000f00 */
[----:B------:R-:W-:Y:S01]  /*0d90*/  IMAD.MOV.U32 R24, RZ, RZ, RZ ;  /* 0x000000ffff187224 */ /* 0x000fe200078e00ff */
[----:B------:R-:W-:Y:S01]  /*0da0*/  SGXT.U32 R0, R0, 0x1 ;  /* 0x000000010000781a */ /* 0x000fe20000000000 */
[C---:B------:R-:W-:Y:S01]  /*0db0*/  IMAD.SHL.U32 R131, R5.reuse, 0x2, RZ ;  /* 0x0000000205837824 */ /* 0x040fe200078e00ff */
[----:B------:R-:W-:Y:S01]  /*0dc0*/  SHF.R.U32.HI R4, RZ, 0x3, R52 ;  /* 0x00000003ff047819 */ /* 0x000fe20000011634 */
[----:B------:R-:W-:Y:S01]  /*0dd0*/  IMAD.HI R5, R5, 0x2, RZ ;  /* 0x0000000205057827 */ /* 0x000fe200078e02ff */
[----:B------:R-:W-:-:S02]  /*0de0*/  LOP3.LUT R12, R46, 0x1c, RZ, 0xc0, !PT ;  /* 0x0000001c2e0c7812 */ /* 0x000fc400078ec0ff */
[----:B------:R-:W-:Y:S01]  /*0df0*/  LOP3.LUT R7, R46, 0x7f, RZ, 0xc0, !PT ;  /* 0x0000007f2e077812 */ /* 0x000fe200078ec0ff */
[----:B------:R-:W-:Y:S01]  /*0e00*/  IMAD R11, R0, c[0x0][0x1b8], RZ ;  /* 0x00006e00000b7a24 */ /* 0x000fe200078e02ff */
[----:B------:R-:W-:Y:S01]  /*0e10*/  LOP3.LUT R9, R4, 0x1c, RZ, 0xc0, !PT ;  /* 0x0000001c04097812 */ /* 0x000fe200078ec0ff */
[----:B------:R-:W-:Y:S01]  /*0e20*/  IMAD.SHL.U32 R16, R12, 0x8, RZ ;  /* 0x000000080c107824 */ /* 0x000fe200078e00ff */
[----:B------:R-:W-:Y:S01]  /*0e30*/  LOP3.LUT P0, RZ, R46, 0x80, RZ, 0xc0, !PT ;  /* 0x000000802eff7812 */ /* 0x000fe2000780c0ff */
[----:B------:R-:W-:Y:S01]  /*0e40*/  IMAD R13, R6, 0x2, R11 ;  /* 0x00000002060d7824 */ /* 0x000fe200078e020b */
[----:B------:R-:W-:Y:S01]  /*0e50*/  LOP3.LUT R8, R46, 0x7, RZ, 0xc0, !PT ;  /* 0x000000072e087812 */ /* 0x000fe200078ec0ff */
[----:B------:R-:W-:Y:S01]  /*0e60*/  IMAD.SHL.U32 R17, R7, 0x2, RZ ;  /* 0x0000000207117824 */ /* 0x000fe200078e00ff */
[----:B------:R-:W-:Y:S01]  /*0e70*/  SEL R4, RZ, 0x110, !P0 ;  /* 0x00000110ff047807 */ /* 0x000fe20004000000 */
[----:B------:R-:W-:Y:S01]  /*0e80*/  IMAD R15, R6, 0x2, R13 ;  /* 0x00000002060f7824 */ /* 0x000fe200078e020d */
[----:B------:R-:W-:Y:S01]  /*0e90*/  LOP3.LUT R18, R46, 0x10, RZ, 0xc0, !PT ;  /* 0x000000102e127812 */ /* 0x000fe200078ec0ff */
[----:B------:R-:W-:Y:S01]  /*0ea0*/  IMAD.IADD R16, R16, 0x1, R9 ;  /* 0x0000000110107824 */ /* 0x000fe200078e0209 */
[----:B------:R-:W-:Y:S01]  /*0eb0*/  LOP3.LUT R9, R10, 0x30, RZ, 0xc0, !PT ;  /* 0x000000300a097812 */ /* 0x000fe200078ec0ff */
[----:B------:R-:W-:Y:S01]  /*0ec0*/  IMAD R0, R50, c[0x0][0x1a0], RZ ;  /* 0x0000680032007a24 */ /* 0x000fe200078e02ff */
[----:B------:R-:W-:Y:S01]  /*0ed0*/  LEA R23, R6, R15, 0x1 ;  /* 0x0000000f06177211 */ /* 0x000fe200078e08ff */
[----:B------:R-:W-:Y:S01]  /*0ee0*/  IMAD.SHL.U32 R25, R8, 0x10, RZ ;  /* 0x0000001008197824 */ /* 0x000fe200078e00ff */
[----:B------:R-:W-:Y:S01]  /*0ef0*/  LOP3.LUT R17, R4, R17, RZ, 0x3c, !PT ;  /* 0x0000001104117212 */ /* 0x000fe200078e3cff */
[----:B------:R-:W-:Y:S01]  /*0f00*/  IMAD.SHL.U32 R4, R46, 0x2, RZ ;  /* 0x000000022e047824 */ /* 0x000fe200078e00ff */
[----:B------:R-:W-:Y:S01]  /*0f10*/  LEA R9, R8, R9, 0x6 ;  /* 0x0000000908097211 */ /* 0x000fe200078e30ff */
[----:B------:R-:W-:Y:S01]  /*0f20*/  IMAD R27, R6, 0x2, R23 ;  /* 0x00000002061b7824 */ /* 0x000fe200078e0217 */
[----:B------:R-:W-:Y:S01]  /*0f30*/  SHF.R.U32.HI R21, RZ, 0x1, R48 ;  /* 0x00000001ff157819 */ /* 0x000fe20000011630 */
[----:B------:R-:W-:Y:S01]  /*0f40*/  IMAD.SHL.U32 R130, R0, 0x2, RZ ;  /* 0x0000000200827824 */ /* 0x000fe200078e00ff */
[--C-:B------:R-:W-:Y:S01]  /*0f50*/  LOP3.LUT R19, R9, 0x10, R4.reuse, 0x78, !PT ;  /* 0x0000001009137812 */ /* 0x100fe200078e7804 */
[----:B------:R-:W-:Y:S01]  /*0f60*/  IMAD R29, R6, 0x2, R27 ;  /* 0x00000002061d7824 */ /* 0x000fe200078e021b */
[----:B------:R-:W-:Y:S01]  /*0f70*/  LOP3.LUT R20, R25, 0x30, R4, 0x78, !PT ;  /* 0x0000003019147812 */ /* 0x000fe200078e7804 */
[----:B------:R-:W-:Y:S01]  /*0f80*/  IMAD R4, R50, c[0x0][0x1b0], RZ ;  /* 0x00006c0032047a24 */ /* 0x000fe200078e02ff */
[----:B------:R-:W-:Y:S01]  /*0f90*/  IADD3 R130, P1, P2, R131, c[0x0][0x168], R130 ;  /* 0x00005a0083827a10 */ /* 0x000fe20007a3e082 */
[----:B------:R-:W-:Y:S01]  /*0fa0*/  IMAD R7, R7, c[0x0][0x1b4], RZ ;  /* 0x00006d0007077a24 */ /* 0x000fe200078e02ff */
[----:B------:R-:W-:Y:S01]  /*0fb0*/  LEA R31, R6, R29, 0x1 ;  /* 0x0000001d061f7211 */ /* 0x000fe200078e08ff */
[----:B------:R-:W-:Y:S01]  /*0fc0*/  IMAD.HI R0, R0, 0x2, RZ ;  /* 0x0000000200007827 */ /* 0x000fe200078e02ff */
[----:B------:R0:W-:Y:S01]  /*0fd0*/  STL.64 [R1+0x790], R16 ;  /* 0x0007901001007387 */ /* 0x0001e20000100a00 */
[----:B------:R-:W-:-:S02]  /*0fe0*/  SHF.L.U32 R10, R46, 0x8, RZ ;  /* 0x000000082e0a7819 */ /* 0x000fc400000006ff */
[----:B------:R-:W-:Y:S01]  /*0ff0*/  IMAD R33, R6, 0x2, R31 ;  /* 0x0000000206217824 */ /* 0x000fe200078e021f */
[----:B------:R-:W-:Y:S01]  /*1000*/  IADD3.X R131, R5, c[0x0][0x16c], R0, P1, P2 ;  /* 0x00005b0005837a10 */ /* 0x000fe20000fe4400 */
[----:B------:R-:W-:Y:S01]  /*1010*/  IMAD.SHL.U32 R144, R4, 0x2, RZ ;  /* 0x0000000204907824 */ /* 0x000fe200078e00ff */
[----:B------:R1:W-:Y:S01]  /*1020*/  STL [R1+0x798], R17 ;  /* 0x0007981101007387 */ /* 0x0003e20000100800 */
[----:B------:R-:W-:Y:S01]  /*1030*/  IMAD R35, R6, 0x2, R33 ;  /* 0x0000000206237824 */ /* 0x000fe200078e0221 */
[----:B------:R-:W-:Y:S01]  /*1040*/  LOP3.LUT R25, R25, 0xf00, R10, 0xf8, !PT ;  /* 0x00000f0019197812 */ /* 0x000fe200078ef80a */
[----:B------:R-:W-:Y:S01]  /*1050*/  IMAD.SHL.U32 R9, R7, 0x2, RZ ;  /* 0x0000000207097824 */ /* 0x000fe200078e00ff */
[----:B------:R-:W-:Y:S01]  /*1060*/  MOV R26, 0x3f800000 ;  /* 0x3f800000001a7802 */ /* 0x000fe20000000f00 */
[----:B------:R-:W-:Y:S01]  /*1070*/  IMAD.HI R0, R4, 0x2, RZ ;  /* 0x0000000204007827 */ /* 0x000fe200078e02ff */
[----:B------:R-:W-:Y:S02]  /*1080*/  LEA R37, R6, R35, 0x1 ;  /* 0x0000002306257211 */ /* 0x000fe400078e08ff */
[----:B------:R-:W-:Y:S01]  /*1090*/  IADD3 R144, P0, P1, R9, c[0x0][0x170], R144 ;  /* 0x00005c0009907a10 */ /* 0x000fe2000791e090 */
[----:B------:R-:W-:Y:S01]  /*10a0*/  IMAD R4, R12, 0x10, R3 ;  /* 0x000000100c047824 */ /* 0x000fe200078e0203 */
[----:B------:R-:W-:Y:S01]  /*10b0*/  LEA R9, R8, R48, 0x2 ;  /* 0x0000003008097211 */ /* 0x000fe200078e10ff */
[----:B------:R-:W-:-:S02]  /*10c0*/  IMAD R39, R6, 0x2, R37 ;  /* 0x0000000206277824 */ /* 0x000fc400078e0225 */
[----:B------:R-:W-:Y:S01]  /*10d0*/  IMAD.HI R7, R7, 0x2, RZ ;  /* 0x0000000207077827 */ /* 0x000fe200078e02ff */
[----:B------:R-:W-:-:S03]  /*10e0*/  SHF.L.U32 R4, R4, 0x2, RZ ;  /* 0x0000000204047819 */ /* 0x000fc600000006ff */
[----:B------:R-:W-:Y:S01]  /*10f0*/  IMAD R41, R6, 0x2, R39 ;  /* 0x0000000206297824 */ /* 0x000fe200078e0227 */
[----:B------:R-:W-:Y:S01]  /*1100*/  IADD3.X R0, R7, c[0x0][0x174], R0, P0, P1 ;  /* 0x00005d0007007a10 */ /* 0x000fe200007e2400 */
[----:B------:R-:W-:Y:S01]  /*1110*/  IMAD R18, R18, 0x20, R19 ;  /* 0x0000002012127824 */ /* 0x000fe200078e0213 */
[----:B0-----:R-:W-:Y:S02]  /*1120*/  LEA R16, P0, R11, R144, 0x1 ;  /* 0x000000900b107211 */ /* 0x001fe400078008ff */
[----:B------:R-:W-:Y:S02]  /*1130*/  LEA R43, R6, R41, 0x1 ;  /* 0x00000029062b7211 */ /* 0x000fe400078e08ff */
[C---:B------:R-:W-:Y:S01]  /*1140*/  LEA R19, R9.reuse, R20, 0x7 ;  /* 0x0000001409137211 */ /* 0x040fe200078e38ff */
[----:B------:R-:W-:Y:S01]  /*1150*/  IMAD.U32 R20, R9, 0x40, R20 ;  /* 0x0000004009147824 */ /* 0x000fe200078e0014 */
[----:B------:R-:W-:Y:S01]  /*1160*/  LOP3.LUT R21, R4, R21, RZ, 0x3c, !PT ;  /* 0x0000001504157212 */ /* 0x000fe200078e3cff */
[C---:B------:R-:W-:Y:S01]  /*1170*/  IMAD R45, R6.reuse, 0x2, R43 ;  /* 0x00000002062d7824 */ /* 0x040fe200078e022b */
[----:B-1----:R-:W-:Y:S01]  /*1180*/  LEA.HI.X.SX32 R17, R11, R0, 0x1, P0 ;  /* 0x000000000b117211 */ /* 0x002fe200000f0eff */
[----:B------:R0:W-:Y:S01]  /*1190*/  STL.64 [R1+0x7a0], R18 ;  /* 0x0007a01201007387 */ /* 0x0001e20000100a00 */
[----:B------:R-:W-:Y:S01]  /*11a0*/  LEA R102, P1, R13, R144, 0x1 ;  /* 0x000000900d667211 */ /* 0x000fe200078208ff */
[----:B------:R-:W-:-:S02]  /*11b0*/  IMAD R47, R6, 0x2, R45 ;  /* 0x00000002062f7824 */ /* 0x000fc400078e022d */
[----:B------:R1:W-:Y:S01]  /*11c0*/  STL.64 [R1+0x7a8], R20 ;  /* 0x0007a81401007387 */ /* 0x0003e20000100a00 */
[----:B------:R-:W-:Y:S02]  /*11d0*/  LEA.HI.X.SX32 R103, R13, R0, 0x1, P1 ;  /* 0x000000000d677211 */ /* 0x000fe400008f0eff */
[C---:B------:R-:W-:Y:S01]  /*11e0*/  LEA R49, R6.reuse, R47, 0x1 ;  /* 0x0000002f06317211 */ /* 0x040fe200078e08ff */
[----:B------:R2:W-:Y:S04]  /*11f0*/  STL.64 [R1+0x738], R16 ;  /* 0x0007381001007387 */ /* 0x0005e80000100a00 */
[C---:B------:R-:W-:Y:S01]  /*1200*/  IMAD R51, R6.reuse, 0x2, R49 ;  /* 0x0000000206337824 */ /* 0x040fe200078e0231 */
[C---:B0-----:R-:W-:Y:S01]  /*1210*/  LEA R18, P0, R15.reuse, R144, 0x1 ;  /* 0x000000900f127211 */ /* 0x041fe200078008ff */
[----:B------:R-:W-:Y:S02]  /*1220*/  STL.64 [R1+0x730], R102 ;  /* 0x0007306601007387 */ /* 0x000fe40000100a00 */
[----:B------:R-:W-:Y:S01]  /*1230*/  IMAD R53, R6, 0x2, R51 ;  /* 0x0000000206357824 */ /* 0x000fe200078e0233 */
[----:B------:R-:W-:-:S02]  /*1240*/  LEA.HI.X.SX32 R19, R15, R0, 0x1, P0 ;  /* 0x000000000f137211 */ /* 0x000fc400000f0eff */
[-C--:B-1----:R-:W-:Y:S02]  /*1250*/  LEA R20, P0, R27, R144.reuse, 0x1 ;  /* 0x000000901b147211 */ /* 0x082fe400078008ff */
[C---:B------:R-:W-:Y:S01]  /*1260*/  LEA R55, R6.reuse, R53, 0x1 ;  /* 0x0000003506377211 */ /* 0x040fe200078e08ff */
[----:B------:R0:W-:Y:S01]  /*1270*/  STL.64 [R1+0x728], R18 ;  /* 0x0007281201007387 */ /* 0x0001e20000100a00 */
[----:B--2---:R-:W-:Y:S02]  /*1280*/  LEA R16, P2, R23, R144, 0x1 ;  /* 0x0000009017107211 */ /* 0x004fe400078408ff */
[-C--:B------:R-:W-:Y:S01]  /*1290*/  LEA.HI.X.SX32 R21, R27, R0.reuse, 0x1, P0 ;  /* 0x000000001b157211 */ /* 0x080fe200000f0eff */
[----:B------:R-:W-:Y:S01]  /*12a0*/  IMAD R57, R6, 0x2, R55 ;  /* 0x0000000206397824 */ /* 0x000fe200078e0237 */
[----:B------:R-:W-:-:S03]  /*12b0*/  LEA.HI.X.SX32 R17, R23, R0, 0x1, P2 ;  /* 0x0000000017117211 */ /* 0x000fc600010f0eff */
[C---:B------:R-:W-:Y:S02]  /*12c0*/  IMAD R59, R6.reuse, 0x2, R57 ;  /* 0x00000002063b7824 */ /* 0x040fe400078e0239 */
[----:B------:R1:W-:Y:S01]  /*12d0*/  STL.64 [R1+0x720], R16 ;  /* 0x0007201001007387 */ /* 0x0003e20000100a00 */
[C---:B0-----:R-:W-:Y:S02]  /*12e0*/  LEA R18, P1, R29.reuse, R144, 0x1 ;  /* 0x000000901d127211 */ /* 0x041fe400078208ff */
[----:B------:R-:W-:Y:S01]  /*12f0*/  LEA R61, R6, R59, 0x1 ;  /* 0x0000003b063d7211 */ /* 0x000fe200078e08ff */
[----:B------:R0:W-:Y:S01]  /*1300*/  STL.64 [R1+0x718], R20 ;  /* 0x0007181401007387 */ /* 0x0001e20000100a00 */
[----:B------:R-:W-:-:S03]  /*1310*/  LEA.HI.X.SX32 R19, R29, R0, 0x1, P1 ;  /* 0x000000001d137211 */ /* 0x000fc600008f0eff */
[C---:B------:R-:W-:Y:S02]  /*1320*/  IMAD R63, R6.reuse, 0x2, R61 ;  /* 0x00000002063f7824 */ /* 0x040fe400078e023d */
[----:B------:R2:W-:Y:S01]  /*1330*/  STL.64 [R1+0x710], R18 ;  /* 0x0007101201007387 */ /* 0x0005e20000100a00 */
[----:B-1----:R-:W-:Y:S01]  /*1340*/  LEA R16, P2, R31, R144, 0x1 ;  /* 0x000000901f107211 */ /* 0x002fe200078408ff */
[----:B------:R-:W-:-:S03]  /*1350*/  IMAD R65, R6, 0x2, R63 ;  /* 0x0000000206417824 */ /* 0x000fc600078e023f */
[----:B------:R-:W-:Y:S02]  /*1360*/  LEA.HI.X.SX32 R17, R31, R0, 0x1, P2 ;  /* 0x000000001f117211 */ /* 0x000fe400010f0eff */
[C---:B------:R-:W-:Y:S02]  /*1370*/  LEA R67, R6.reuse, R65, 0x1 ;  /* 0x0000004106437211 */ /* 0x040fe400078e08ff */
[-C--:B0-----:R-:W-:Y:S01]  /*1380*/  LEA R20, P0, R33, R144.reuse, 0x1 ;  /* 0x0000009021147211 */ /* 0x081fe200078008ff */
[----:B------:R0:W-:Y:S02]  /*1390*/  STL.64 [R1+0x708], R16 ;  /* 0x0007081001007387 */ /* 0x0001e40000100a00 */
[C---:B------:R-:W-:Y:S01]  /*13a0*/  IMAD R69, R6.reuse, 0x2, R67 ;  /* 0x0000000206457824 */ /* 0x040fe200078e0243 */
[----:B--2---:R-:W-:Y:S02]  /*13b0*/  LEA R18, P1, R35, R144, 0x1 ;  /* 0x0000009023127211 */ /* 0x004fe400078208ff */
[-C--:B------:R-:W-:Y:S01]  /*13c0*/  LEA.HI.X.SX32 R21, R33, R0.reuse, 0x1, P0 ;  /* 0x0000000021157211 */ /* 0x080fe200000f0eff */
[----:B------:R-:W-:Y:S01]  /*13d0*/  IMAD R71, R6, 0x2, R69 ;  /* 0x0000000206477824 */ /* 0x000fe200078e0245 */
[----:B------:R-:W-:-:S03]  /*13e0*/  LEA.HI.X.SX32 R19, R35, R0, 0x1, P1 ;  /* 0x0000000023137211 */ /* 0x000fc600008f0eff */
[----:B------:R1:W-:Y:S01]  /*13f0*/  STL.64 [R1+0x700], R20 ;  /* 0x0007001401007387 */ /* 0x0003e20000100a00 */
[C---:B------:R-:W-:Y:S02]  /*1400*/  LEA R73, R6.reuse, R71, 0x1 ;  /* 0x0000004706497211 */ /* 0x040fe400078e08ff */
[C---:B0-----:R-:W-:Y:S01]  /*1410*/  LEA R16, P2, R37.reuse, R144, 0x1 ;  /* 0x0000009025107211 */ /* 0x041fe200078408ff */
[----:B------:R0:W-:Y:S02]  /*1420*/  STL.64 [R1+0x6f8], R18 ;  /* 0x0006f81201007387 */ /* 0x0001e40000100a00 */
[----:B------:R-:W-:Y:S01]  /*1430*/  IMAD R75, R6, 0x2, R73 ;  /* 0x00000002064b7824 */ /* 0x000fe200078e0249 */
[----:B------:R-:W-:-:S03]  /*1440*/  LEA.HI.X.SX32 R17, R37, R0, 0x1, P2 ;  /* 0x0000000025117211 */ /* 0x000fc600010f0eff */
[C---:B------:R-:W-:Y:S01]  /*1450*/  IMAD R77, R6.reuse, 0x2, R75 ;  /* 0x00000002064d7824 */ /* 0x040fe200078e024b */
[-C--:B-1----:R-:W-:Y:S01]  /*1460*/  LEA R20, P0, R39, R144.reuse, 0x1 ;  /* 0x0000009027147211 */ /* 0x082fe200078008ff */
[----:B------:R1:W-:Y:S03]  /*1470*/  STL.64 [R1+0x2f8], R16 ;  /* 0x0002f81001007387 */ /* 0x0003e60000100a00 */
[C---:B------:R-:W-:Y:S02]  /*1480*/  LEA R79, R6.reuse, R77, 0x1 ;  /* 0x0000004d064f7211 */ /* 0x040fe400078e08ff */
[----:B0-----:R-:W-:Y:S02]  /*1490*/  LEA R18, P1, R41, R144, 0x1 ;  /* 0x0000009029127211 */ /* 0x001fe400078208ff */
[----:B------:R-:W-:Y:S02]  /*14a0*/  LEA R81, R6, R79, 0x1 ;  /* 0x0000004f06517211 */ /* 0x000fe400078e08ff */
[----:B------:R-:W-:-:S02]  /*14b0*/  LEA.HI.X.SX32 R21, R39, R0, 0x1, P0 ;  /* 0x0000000027157211 */ /* 0x000fc400000f0eff */
[----:B------:R-:W-:Y:S01]  /*14c0*/  LEA.HI.X.SX32 R19, R41, R0, 0x1, P1 ;  /* 0x0000000029137211 */ /* 0x000fe200008f0eff */
[C---:B------:R-:W-:Y:S01]  /*14d0*/  IMAD R83, R6.reuse, 0x2, R81 ;  /* 0x0000000206537824 */ /* 0x040fe200078e0251 */
[C---:B-1----:R-:W-:Y:S01]  /*14e0*/  LEA R16, P2, R43.reuse, R144, 0x1 ;  /* 0x000000902b107211 */ /* 0x042fe200078408ff */
[----:B------:R0:W-:Y:S03]  /*14f0*/  STL.64 [R1+0x2f0], R20 ;  /* 0x0002f01401007387 */ /* 0x0001e60000100a00 */
[C---:B------:R-:W-:Y:S01]  /*1500*/  LEA R85, R6.reuse, R83, 0x1 ;  /* 0x0000005306557211 */ /* 0x040fe200078e08ff */
[----:B------:R1:W-:Y:S01]  /*1510*/  STL.64 [R1+0x2e8], R18 ;  /* 0x0002e81201007387 */ /* 0x0003e20000100a00 */
[----:B------:R-:W-:Y:S02]  /*1520*/  LEA.HI.X.SX32 R17, R43, R0, 0x1, P2 ;  /* 0x000000002b117211 */ /* 0x000fe400010f0eff */
[----:B------:R-:W-:-:S03]  /*1530*/  LEA R87, R6, R85, 0x1 ;  /* 0x0000005506577211 */ /* 0x000fc600078e08ff */
[----:B------:R2:W-:Y:S02]  /*1540*/  STL.64 [R1+0x2e0], R16 ;  /* 0x0002e01001007387 */ /* 0x0005e40000100a00 */
[----:B------:R-:W-:Y:S01]  /*1550*/  IMAD R89, R6, 0x2, R87 ;  /* 0x0000000206597824 */ /* 0x000fe200078e0257 */
[----:B0-----:R-:W-:-:S03]  /*1560*/  LEA R20, P0, R45, R144, 0x1 ;  /* 0x000000902d147211 */ /* 0x001fc600078008ff */
[C---:B------:R-:W-:Y:S01]  /*1570*/  IMAD R91, R6.reuse, 0x2, R89 ;  /* 0x00000002065b7824 */ /* 0x040fe200078e0259 */
[----:B-1----:R-:W-:Y:S02]  /*1580*/  LEA R18, P1, R47, R144, 0x1 ;  /* 0x000000902f127211 */ /* 0x002fe400078208ff */
[-C--:B------:R-:W-:Y:S01]  /*1590*/  LEA.HI.X.SX32 R21, R45, R0.reuse, 0x1, P0 ;  /* 0x000000002d157211 */ /* 0x080fe200000f0eff */
[C---:B------:R-:W-:Y:S01]  /*15a0*/  IMAD R93, R6.reuse, 0x2, R91 ;  /* 0x00000002065d7824 */ /* 0x040fe200078e025b */
[----:B------:R-:W-:Y:S02]  /*15b0*/  LEA.HI.X.SX32 R19, R47, R0, 0x1, P1 ;  /* 0x000000002f137211 */ /* 0x000fe400008f0eff */
[C---:B--2---:R-:W-:Y:S01]  /*15c0*/  LEA R16, P2, R49.reuse, R144, 0x1 ;  /* 0x0000009031107211 */ /* 0x044fe200078408ff */
[----:B------:R-:W-:Y:S01]  /*15d0*/  IMAD R95, R6, 0x2, R93 ;  /* 0x00000002065f7824 */ /* 0x000fe200078e025d */
[----:B------:R0:W-:Y:S02]  /*15e0*/  STL.64 [R1+0x2d8], R20 ;  /* 0x0002d81401007387 */ /* 0x0001e40000100a00 */
[----:B------:R-:W-:-:S02]  /*15f0*/  LEA.HI.X.SX32 R17, R49, R0, 0x1, P2 ;  /* 0x0000000031117211 */ /* 0x000fc400010f0eff */
[C---:B------:R-:W-:Y:S01]  /*1600*/  LEA R97, R6.reuse, R95, 0x1 ;  /* 0x0000005f06617211 */ /* 0x040fe200078e08ff */
[----:B------:R1:W-:Y:S03]  /*1610*/  STL.64 [R1+0x2d0], R18 ;  /* 0x0002d01201007387 */ /* 0x0003e60000100a00 */
[----:B------:R-:W-:Y:S01]  /*1620*/  LEA R99, R6, R97, 0x1 ;  /* 0x0000006106637211 */ /* 0x000fe200078e08ff */
[----:B------:R2:W-:Y:S01]  /*1630*/  STL.64 [R1+0x2c8], R16 ;  /* 0x0002c81001007387 */ /* 0x0005e20000100a00 */
[----:B0-----:R-:W-:-:S03]  /*1640*/  LEA R20, P0, R51, R144, 0x1 ;  /* 0x0000009033147211 */ /* 0x001fc600078008ff */
[----:B------:R-:W-:Y:S01]  /*1650*/  IMAD R5, R6, 0x2, R99 ;  /* 0x0000000206057824 */ /* 0x000fe200078e0263 */
[----:B------:R-:W-:-:S03]  /*1660*/  LEA.HI.X.SX32 R21, R51, R0, 0x1, P0 ;  /* 0x0000000033157211 */ /* 0x000fc600000f0eff */
[----:B------:R-:W-:Y:S01]  /*1670*/  IMAD R3, R6, 0x2, R5 ;  /* 0x0000000206037824 */ /* 0x000fe200078e0205 */
[----:B-1----:R-:W-:-:S03]  /*1680*/  LEA R18, P1, R53, R144, 0x1 ;  /* 0x0000009035127211 */ /* 0x002fc600078208ff */
[C---:B------:R-:W-:Y:S01]  /*1690*/  IMAD R9, R6.reuse, 0x2, R3 ;  /* 0x0000000206097824 */ /* 0x040fe200078e0203 */
[----:B--2---:R-:W-:Y:S01]  /*16a0*/  LEA R16, P2, R55, R144, 0x1 ;  /* 0x0000009037107211 */ /* 0x004fe200078408ff */
[----:B------:R0:W-:Y:S01]  /*16b0*/  STL.64 [R1+0x2c0], R20 ;  /* 0x0002c01401007387 */ /* 0x0001e20000100a00 */
[-C--:B------:R-:W-:Y:S01]  /*16c0*/  LEA.HI.X.SX32 R19, R53, R0.reuse, 0x1, P1 ;  /* 0x0000000035137211 */ /* 0x080fe200008f0eff */
[----:B------:R-:W-:Y:S01]  /*16d0*/  IMAD R7, R6, 0x2, R9 ;  /* 0x0000000206077824 */ /* 0x000fe200078e0209 */
[----:B------:R-:W-:-:S03]  /*16e0*/  LEA.HI.X.SX32 R17, R55, R0, 0x1, P2 ;  /* 0x0000000037117211 */ /* 0x000fc600010f0eff */
[C---:B------:R-:W-:Y:S01]  /*16f0*/  IMAD R101, R6.reuse, 0x2, R7 ;  /* 0x0000000206657824 */ /* 0x040fe200078e0207 */
[----:B------:R1:W-:Y:S04]  /*1700*/  STL.64 [R1+0x2b8], R18 ;  /* 0x0002b81201007387 */ /* 0x0003e80000100a00 */
[----:B------:R-:W-:Y:S01]  /*1710*/  LEA R11, R6, R101, 0x1 ;  /* 0x00000065060b7211 */ /* 0x000fe200078e08ff */
[----:B------:R2:W-:Y:S01]  /*1720*/  STL.64 [R1+0x2b0], R16 ;  /* 0x0002b01001007387 */ /* 0x0005e20000100a00 */
[----:B0-----:R-:W-:-:S03]  /*1730*/  LEA R20, P0, R57, R144, 0x1 ;  /* 0x0000009039147211 */ /* 0x001fc600078008ff */
[C---:B------:R-:W-:Y:S01]  /*1740*/  IMAD R13, R6.reuse, 0x2, R11 ;  /* 0x00000002060d7824 */ /* 0x040fe200078e020b */
[----:B------:R-:W-:Y:S02]  /*1750*/  LEA.HI.X.SX32 R21, R57, R0, 0x1, P0 ;  /* 0x0000000039157211 */ /* 0x000fe400000f0eff */
[C---:B-1----:R-:W-:Y:S01]  /*1760*/  LEA R18, P1, R59.reuse, R144, 0x1 ;  /* 0x000000903b127211 */ /* 0x042fe200078208ff */
[C---:B------:R-:W-:Y:S02]  /*1770*/  IMAD R15, R6.reuse, 0x2, R13 ;  /* 0x00000002060f7824 */ /* 0x040fe400078e020d */
[----:B------:R0:W-:Y:S01]  /*1780*/  STL.64 [R1+0x2a8], R20 ;  /* 0x0002a81401007387 */ /* 0x0001e20000100a00 */
[----:B------:R-:W-:Y:S02]  /*1790*/  LEA.HI.X.SX32 R19, R59, R0, 0x1, P1 ;  /* 0x000000003b137211 */ /* 0x000fe400008f0eff */
[C---:B------:R-:W-:Y:S02]  /*17a0*/  LEA R23, R6.reuse, R15, 0x1 ;  /* 0x0000000f06177211 */ /* 0x040fe400078e08ff */
[C---:B--2---:R-:W-:Y:S01]  /*17b0*/  LEA R16, P2, R61.reuse, R144, 0x1 ;  /* 0x000000903d107211 */ /* 0x044fe200078408ff */
[----:B------:R1:W-:Y:S02]  /*17c0*/  STL.64 [R1+0x2a0], R18 ;  /* 0x0002a01201007387 */ /* 0x0003e40000100a00 */
[----:B------:R-:W-:Y:S01]  /*17d0*/  IMAD R27, R6, 0x2, R23 ;  /* 0x00000002061b7824 */ /* 0x000fe200078e0217 */
[----:B------:R-:W-:-:S03]  /*17e0*/  LEA.HI.X.SX32 R17, R61, R0, 0x1, P2 ;  /* 0x000000003d117211 */ /* 0x000fc600010f0eff */
[C---:B------:R-:W-:Y:S01]  /*17f0*/  IMAD R29, R6.reuse, 0x2, R27 ;  /* 0x00000002061d7824 */ /* 0x040fe200078e021b */
[-C--:B0-----:R-:W-:Y:S01]  /*1800*/  LEA R20, P0, R63, R144.reuse, 0x1 ;  /* 0x000000903f147211 */ /* 0x081fe200078008ff */
[----:B------:R0:W-:Y:S03]  /*1810*/  STL.64 [R1+0x298], R16 ;  /* 0x0002981001007387 */ /* 0x0001e60000100a00 */
[C---:B------:R-:W-:Y:S02]  /*1820*/  LEA R31, R6.reuse, R29, 0x1 ;  /* 0x0000001d061f7211 */ /* 0x040fe400078e08ff */
[----:B-1----:R-:W-:Y:S02]  /*1830*/  LEA R18, P1, R65, R144, 0x1 ;  /* 0x0000009041127211 */ /* 0x002fe400078208ff */
[-C--:B------:R-:W-:Y:S01]  /*1840*/  LEA.HI.X.SX32 R21, R63, R0.reuse, 0x1, P0 ;  /* 0x000000003f157211 */ /* 0x080fe200000f0eff */
[----:B------:R-:W-:Y:S01]  /*1850*/  IMAD R33, R6, 0x2, R31 ;  /* 0x0000000206217824 */ /* 0x000fe200078e021f */
[----:B------:R-:W-:-:S03]  /*1860*/  LEA.HI.X.SX32 R19, R65, R0, 0x1, P1 ;  /* 0x0000000041137211 */ /* 0x000fc600008f0eff */
[C---:B------:R-:W-:Y:S01]  /*1870*/  IMAD R35, R6.reuse, 0x2, R33 ;  /* 0x0000000206237824 */ /* 0x040fe200078e0221 */
[C---:B0-----:R-:W-:Y:S01]  /*1880*/  LEA R16, P2, R67.reuse, R144, 0x1 ;  /* 0x0000009043107211 */ /* 0x041fe200078408ff */
[----:B------:R0:W-:Y:S03]  /*1890*/  STL.64 [R1+0x290], R20 ;  /* 0x0002901401007387 */ /* 0x0001e60000100a00 */
[----:B------:R-:W-:Y:S01]  /*18a0*/  LEA R37, R6, R35, 0x1 ;  /* 0x0000002306257211 */ /* 0x000fe200078e08ff */
[----:B------:R1:W-:Y:S01]  /*18b0*/  STL.64 [R1+0x288], R18 ;  /* 0x0002881201007387 */ /* 0x0003e20000100a00 */
[----:B------:R-:W-:-:S03]  /*18c0*/  LEA.HI.X.SX32 R17, R67, R0, 0x1, P2 ;  /* 0x0000000043117211 */ /* 0x000fc600010f0eff */
[C---:B------:R-:W-:Y:S02]  /*18d0*/  IMAD R39, R6.reuse, 0x2, R37 ;  /* 0x0000000206277824 */ /* 0x040fe400078e0225 */
[----:B------:R2:W-:Y:S02]  /*18e0*/  STL.64 [R1+0x280], R16 ;  /* 0x0002801001007387 */ /* 0x0005e40000100a00 */
[C---:B------:R-:W-:Y:S01]  /*18f0*/  IMAD R41, R6.reuse, 0x2, R39 ;  /* 0x0000000206297824 */ /* 0x040fe200078e0227 */
[-C--:B0-----:R-:W-:Y:S02]  /*1900*/  LEA R20, P0, R69, R144.reuse, 0x1 ;  /* 0x0000009045147211 */ /* 0x081fe400078008ff */
[----:B-1----:R-:W-:Y:S02]  /*1910*/  LEA R18, P1, R71, R144, 0x1 ;  /* 0x0000009047127211 */ /* 0x002fe400078208ff */
[----:B------:R-:W-:Y:S02]  /*1920*/  LEA R43, R6, R41, 0x1 ;  /* 0x00000029062b7211 */ /* 0x000fe400078e08ff */
[----:B------:R-:W-:-:S02]  /*1930*/  LEA.HI.X.SX32 R21, R69, R0, 0x1, P0 ;  /* 0x0000000045157211 */ /* 0x000fc400000f0eff */
[----:B--2---:R-:W-:Y:S01]  /*1940*/  LEA R16, P2, R73, R144, 0x1 ;  /* 0x0000009049107211 */ /* 0x004fe200078408ff */
[C---:B------:R-:W-:Y:S01]  /*1950*/  IMAD R45, R6.reuse, 0x2, R43 ;  /* 0x00000002062d7824 */ /* 0x040fe200078e022b */
[-C--:B------:R-:W-:Y:S01]  /*1960*/  LEA.HI.X.SX32 R19, R71, R0.reuse, 0x1, P1 ;  /* 0x0000000047137211 */ /* 0x080fe200008f0eff */
[----:B------:R0:W-:Y:S01]  /*1970*/  STL.64 [R1+0x278], R20 ;  /* 0x0002781401007387 */ /* 0x0001e20000100a00 */
[----:B------:R-:W-:Y:S01]  /*1980*/  LEA.HI.X.SX32 R17, R73, R0, 0x1, P2 ;  /* 0x0000000049117211 */ /* 0x000fe200010f0eff */
[C---:B------:R-:W-:Y:S02]  /*1990*/  IMAD R47, R6.reuse, 0x2, R45 ;  /* 0x00000002062f7824 */ /* 0x040fe400078e022d */
[----:B------:R1:W-:Y:S03]  /*19a0*/  STL.64 [R1+0x270], R18 ;  /* 0x0002701201007387 */ /* 0x0003e60000100a00 */
[----:B------:R-:W-:Y:S01]  /*19b0*/  LEA R49, R6, R47, 0x1 ;  /* 0x0000002f06317211 */ /* 0x000fe200078e08ff */
[----:B------:R2:W-:Y:S01]  /*19c0*/  STL.64 [R1+0x268], R16 ;  /* 0x0002681001007387 */ /* 0x0005e20000100a00 */
[----:B0-----:R-:W-:-:S03]  /*19d0*/  LEA R20, P0, R75, R144, 0x1 ;  /* 0x000000904b147211 */ /* 0x001fc600078008ff */
[----:B------:R-:W-:Y:S01]  /*19e0*/  IMAD R51, R6, 0x2, R49 ;  /* 0x0000000206337824 */ /* 0x000fe200078e0231 */
[----:B-1----:R-:W-:-:S03]  /*19f0*/  LEA R18, P1, R77, R144, 0x1 ;  /* 0x000000904d127211 */ /* 0x002fc600078208ff */
[C---:B------:R-:W-:Y:S01]  /*1a00*/  IMAD R53, R6.reuse, 0x2, R51 ;  /* 0x0000000206357824 */ /* 0x040fe200078e0233 */
[----:B------:R-:W-:Y:S02]  /*1a10*/  LEA.HI.X.SX32 R21, R75, R0, 0x1, P0 ;  /* 0x000000004b157211 */ /* 0x000fe400000f0eff */
[----:B--2---:R-:W-:Y:S02]  /*1a20*/  LEA R16, P2, R79, R144, 0x1 ;  /* 0x000000904f107211 */ /* 0x004fe400078408ff */
[-C--:B------:R-:W-:Y:S01]  /*1a30*/  LEA.HI.X.SX32 R19, R77, R0.reuse, 0x1, P1 ;  /* 0x000000004d137211 */ /* 0x080fe200008f0eff */
[----:B------:R0:W-:Y:S01]  /*1a40*/  STL.64 [R1+0x260], R20 ;  /* 0x0002601401007387 */ /* 0x0001e20000100a00 */
[----:B------:R-:W-:Y:S02]  /*1a50*/  LEA.HI.X.SX32 R17, R79, R0, 0x1, P2 ;  /* 0x000000004f117211 */ /* 0x000fe400010f0eff */
[C---:B------:R-:W-:Y:S01]  /*1a60*/  LEA R55, R6.reuse, R53, 0x1 ;  /* 0x0000003506377211 */ /* 0x040fe200078e08ff */
[----:B------:R1:W-:Y:S04]  /*1a70*/  STL.64 [R1+0x258], R18 ;  /* 0x0002581201007387 */ /* 0x0003e80000100a00 */
[----:B------:R2:W-:Y:S01]  /*1a80*/  STL.64 [R1+0x250], R16 ;  /* 0x0002501001007387 */ /* 0x0005e20000100a00 */
[----:B------:R-:W-:Y:S01]  /*1a90*/  IMAD R57, R6, 0x2, R55 ;  /* 0x0000000206397824 */ /* 0x000fe200078e0237 */
[----:B0-----:R-:W-:-:S03]  /*1aa0*/  LEA R20, P0, R81, R144, 0x1 ;  /* 0x0000009051147211 */ /* 0x001fc600078008ff */
[C---:B------:R-:W-:Y:S01]  /*1ab0*/  IMAD R59, R6.reuse, 0x2, R57 ;  /* 0x00000002063b7824 */ /* 0x040fe200078e0239 */
[----:B-1----:R-:W-:Y:S02]  /*1ac0*/  LEA R18, P1, R83, R144, 0x1 ;  /* 0x0000009053127211 */ /* 0x002fe400078208ff */
[----:B------:R-:W-:Y:S02]  /*1ad0*/  LEA.HI.X.SX32 R21, R81, R0, 0x1, P0 ;  /* 0x0000000051157211 */ /* 0x000fe400000f0eff */
[----:B--2---:R-:W-:Y:S01]  /*1ae0*/  LEA R16, P2, R85, R144, 0x1 ;  /* 0x0000009055107211 */ /* 0x004fe200078408ff */
[----:B------:R-:W-:Y:S01]  /*1af0*/  CS2R R80, SRZ ;  /* 0x0000000000507805 */ /* 0x000fe2000001ff00 */
[-C--:B------:R-:W-:Y:S01]  /*1b00*/  LEA.HI.X.SX32 R19, R83, R0.reuse, 0x1, P1 ;  /* 0x0000000053137211 */ /* 0x080fe200008f0eff */
[----:B------:R0:W-:Y:S01]  /*1b10*/  STL.64 [R1+0x248], R20 ;  /* 0x0002481401007387 */ /* 0x0001e20000100a00 */
[----:B------:R-:W-:Y:S01]  /*1b20*/  LEA.HI.X.SX32 R17, R85, R0, 0x1, P2 ;  /* 0x0000000055117211 */ /* 0x000fe200010f0eff */
[----:B------:R-:W-:Y:S01]  /*1b30*/  CS2R R82, SRZ ;  /* 0x0000000000527805 */ /* 0x000fe2000001ff00 */
        /* <DEDUP_REMOVED lines=17> */
[----:B------:R-:W-:Y:S01]  /*1c50*/  IMAD R71, R6, 0x2, R69 ;  /* 0x0000000206477824 */ /* 0x000fe200078e0245 */
[----:B-1----:R-:W-:Y:S02]  /*1c60*/  LEA R18, P1, R95, R144, 0x1 ;  /* 0x000000905f127211 */ /* 0x002fe400078208ff */
[----:B------:R-:W-:Y:S02]  /*1c70*/  LEA.HI.X.SX32 R21, R93, R0, 0x1, P0 ;  /* 0x000000005d157211 */ /* 0x000fe400000f0eff */
[----:B--2---:R-:W-:Y:S02]  /*1c80*/  LEA R16, P2, R97, R144, 0x1 ;  /* 0x0000009061107211 */ /* 0x004fe400078408ff */
[-C--:B------:R-:W-:Y:S01]  /*1c90*/  LEA.HI.X.SX32 R19, R95, R0.reuse, 0x1, P1 ;  /* 0x000000005f137211 */ /* 0x080fe200008f0eff */
[----:B------:R0:W-:Y:S01]  /*1ca0*/  STL.64 [R1+0x218], R20 ;  /* 0x0002181401007387 */ /* 0x0001e20000100a00 */
[----:B------:R-:W-:-:S03]  /*1cb0*/  LEA.HI.X.SX32 R17, R97, R0, 0x1, P2 ;  /* 0x0000000061117211 */ /* 0x000fc600010f0eff */
[----:B------:R1:W-:Y:S04]  /*1cc0*/  STL.64 [R1+0x210], R18 ;  /* 0x0002101201007387 */ /* 0x0003e80000100a00 */
[----:B------:R2:W-:Y:S01]  /*1cd0*/  STL.64 [R1+0x208], R16 ;  /* 0x0002081001007387 */ /* 0x0005e20000100a00 */
[-C--:B0-----:R-:W-:Y:S02]  /*1ce0*/  LEA R20, P0, R99, R144.reuse, 0x1 ;  /* 0x0000009063147211 */ /* 0x081fe400078008ff */
[----:B-1----:R-:W-:Y:S02]  /*1cf0*/  LEA R18, P1, R5, R144, 0x1 ;  /* 0x0000009005127211 */ /* 0x002fe400078208ff */
[----:B------:R-:W-:Y:S02]  /*1d00*/  LEA.HI.X.SX32 R21, R99, R0, 0x1, P0 ;  /* 0x0000000063157211 */ /* 0x000fe400000f0eff */
[----:B--2---:R-:W-:-:S02]  /*1d10*/  LEA R16, P2, R3, R144, 0x1 ;  /* 0x0000009003107211 */ /* 0x004fc400078408ff */
[-C--:B------:R-:W-:Y:S01]  /*1d20*/  LEA.HI.X.SX32 R19, R5, R0.reuse, 0x1, P1 ;  /* 0x0000000005137211 */ /* 0x080fe200008f0eff */
[----:B------:R0:W-:Y:S01]  /*1d30*/  STL.64 [R1+0x200], R20 ;  /* 0x0002001401007387 */ /* 0x0001e20000100a00 */
[----:B------:R-:W-:Y:S02]  /*1d40*/  LEA.HI.X.SX32 R17, R3, R0, 0x1, P2 ;  /* 0x0000000003117211 */ /* 0x000fe400010f0eff */
[C---:B------:R-:W-:Y:S01]  /*1d50*/  LEA R3, R6.reuse, R71, 0x1 ;  /* 0x0000004706037211 */ /* 0x040fe200078e08ff */
[----:B------:R1:W-:Y:S04]  /*1d60*/  STL.64 [R1+0x1f8], R18 ;  /* 0x0001f81201007387 */ /* 0x0003e80000100a00 */
[----:B------:R2:W-:Y:S01]  /*1d70*/  STL.64 [R1+0x1f0], R16 ;  /* 0x0001f01001007387 */ /* 0x0005e20000100a00 */
[----:B------:R-:W-:Y:S01]  /*1d80*/  IMAD R5, R6, 0x2, R3 ;  /* 0x0000000206057824 */ /* 0x000fe200078e0203 */
[----:B0-----:R-:W-:-:S02]  /*1d90*/  LEA R20, P0, R9, R144, 0x1 ;  /* 0x0000009009147211 */ /* 0x001fc400078008ff */
[----:B-1----:R-:W-:Y:S02]  /*1da0*/  LEA R18, P1, R7, R144, 0x1 ;  /* 0x0000009007127211 */ /* 0x002fe400078208ff */
[----:B------:R-:W-:Y:S02]  /*1db0*/  LEA.HI.X.SX32 R21, R9, R0, 0x1, P0 ;  /* 0x0000000009157211 */ /* 0x000fe400000f0eff */
[----:B--2---:R-:W-:Y:S02]  /*1dc0*/  LEA R16, P2, R101, R144, 0x1 ;  /* 0x0000009065107211 */ /* 0x004fe400078408ff */
[-C--:B------:R-:W-:Y:S01]  /*1dd0*/  LEA.HI.X.SX32 R19, R7, R0.reuse, 0x1, P1 ;  /* 0x0000000007137211 */ /* 0x080fe200008f0eff */
[----:B------:R0:W-:Y:S01]  /*1de0*/  STL.64 [R1+0x1e8], R20 ;  /* 0x0001e81401007387 */ /* 0x0001e20000100a00 */
[----:B------:R-:W-:Y:S01]  /*1df0*/  LEA.HI.X.SX32 R17, R101, R0, 0x1, P2 ;  /* 0x0000000065117211 */ /* 0x000fe200010f0eff */
[C---:B------:R-:W-:Y:S02]  /*1e00*/  IMAD R7, R6.reuse, 0x2, R5 ;  /* 0x0000000206077824 */ /* 0x040fe400078e0205 */
[----:B------:R1:W-:Y:S03]  /*1e10*/  STL.64 [R1+0x1e0], R18 ;  /* 0x0001e01201007387 */ /* 0x0003e60000100a00 */
[----:B------:R-:W-:Y:S01]  /*1e20*/  LEA R9, R6, R7, 0x1 ;  /* 0x0000000706097211 */ /* 0x000fe200078e08ff */
[----:B------:R2:W-:Y:S01]  /*1e30*/  STL.64 [R1+0x1d8], R16 ;  /* 0x0001d81001007387 */ /* 0x0005e20000100a00 */
[----:B0-----:R-:W-:-:S02]  /*1e40*/  LEA R20, P0, R11, R144, 0x1 ;  /* 0x000000900b147211 */ /* 0x001fc400078008ff */
[----:B-1----:R-:W-:Y:S02]  /*1e50*/  LEA R18, P1, R13, R144, 0x1 ;  /* 0x000000900d127211 */ /* 0x002fe400078208ff */
[----:B------:R-:W-:Y:S01]  /*1e60*/  LEA.HI.X.SX32 R21, R11, R0, 0x1, P0 ;  /* 0x000000000b157211 */ /* 0x000fe200000f0eff */
[C---:B------:R-:W-:Y:S01]  /*1e70*/  IMAD R11, R6.reuse, 0x2, R9 ;  /* 0x00000002060b7824 */ /* 0x040fe200078e0209 */
        /* <DEDUP_REMOVED lines=101> */
[----:B------:R-:W-:Y:S01]  /*24d0*/  LEA.HI.X.SX32 R17, R7, R0, 0x1, P2 ;  /* 0x0000000007117211 */ /* 0x000fe200010f0eff */
[C---:B------:R-:W-:Y:S02]  /*24e0*/  IMAD R5, R6.reuse, 0x2, R53 ;  /* 0x0000000206057824 */ /* 0x040fe400078e0235 */
[----:B------:R1:W-:Y:S02]  /*24f0*/  STL.64 [R1+0xf0], R18 ;  /* 0x0000f01201007387 */ /* 0x0003e40000100a00 */
[C---:B------:R-:W-:Y:S02]  /*2500*/  IMAD R55, R6.reuse, 0x2, R5 ;  /* 0x0000000206377824 */ /* 0x040fe400078e0205 */
[----:B------:R2:W-:Y:S03]  /*2510*/  STL.64 [R1+0xe8], R16 ;  /* 0x0000e81001007387 */ /* 0x0005e60000100a00 */
[----:B------:R-:W-:-:S02]  /*2520*/  LEA R7, R6, R55, 0x1 ;  /* 0x0000003706077211 */ /* 0x000fc400078e08ff */
[-C--:B0-----:R-:W-:Y:S02]  /*2530*/  LEA R20, P0, R9, R144.reuse, 0x1 ;  /* 0x0000009009147211 */ /* 0x081fe400078008ff */
[----:B-1----:R-:W-:Y:S02]  /*2540*/  LEA R18, P1, R11, R144, 0x1 ;  /* 0x000000900b127211 */ /* 0x002fe400078208ff */
[----:B------:R-:W-:Y:S02]  /*2550*/  LEA.HI.X.SX32 R21, R9, R0, 0x1, P0 ;  /* 0x0000000009157211 */ /* 0x000fe400000f0eff */
[----:B--2---:R-:W-:Y:S02]  /*2560*/  LEA R16, P2, R13, R144, 0x1 ;  /* 0x000000900d107211 */ /* 0x004fe400078408ff */
[-C--:B------:R-:W-:Y:S01]  /*2570*/  LEA.HI.X.SX32 R19, R11, R0.reuse, 0x1, P1 ;  /* 0x000000000b137211 */ /* 0x080fe200008f0eff */
[----:B------:R-:W-:Y:S01]  /*2580*/  STL.64 [R1+0xe0], R20 ;  /* 0x0000e01401007387 */ /* 0x000fe20000100a00 */
[----:B------:R-:W-:Y:S01]  /*2590*/  LEA.HI.X.SX32 R17, R13, R0, 0x1, P2 ;  /* 0x000000000d117211 */ /* 0x000fe200010f0eff */
[----:B------:R-:W-:Y:S01]  /*25a0*/  IMAD R13, R6, 0x2, R7 ;  /* 0x00000002060d7824 */ /* 0x000fe200078e0207 */
[----:B------:R-:W-:-:S02]  /*25b0*/  LEA R10, P1, R23, R144, 0x1 ;  /* 0x00000090170a7211 */ /* 0x000fc400078208ff */
[----:B------:R-:W-:Y:S01]  /*25c0*/  LEA R8, P2, R27, R144, 0x1 ;  /* 0x000000901b087211 */ /* 0x000fe200078408ff */
[----:B------:R0:W-:Y:S01]  /*25d0*/  STL.64 [R1+0xd0], R16 ;  /* 0x0000d01001007387 */ /* 0x0001e20000100a00 */
[-C--:B------:R-:W-:Y:S01]  /*25e0*/  LEA.HI.X.SX32 R11, R23, R0.reuse, 0x1, P1 ;  /* 0x00000000170b7211 */ /* 0x080fe200008f0eff */
[C---:B------:R-:W-:Y:S01]  /*25f0*/  IMAD R57, R6.reuse, 0x2, R13 ;  /* 0x0000000206397824 */ /* 0x040fe200078e020d */
[----:B------:R-:W-:Y:S01]  /*2600*/  LEA.HI.X.SX32 R9, R27, R0, 0x1, P2 ;  /* 0x000000001b097211 */ /* 0x000fe200010f0eff */
[----:B------:R-:W-:Y:S03]  /*2610*/  STL.64 [R1+0xd8], R18 ;  /* 0x0000d81201007387 */ /* 0x000fe60000100a00 */
[----:B------:R-:W-:Y:S02]  /*2620*/  LEA R27, R6, R57, 0x1 ;  /* 0x00000039061b7211 */ /* 0x000fe400078e08ff */
[----:B0-----:R-:W-:-:S04]  /*2630*/  LEA R16, P0, R15, R144, 0x1 ;  /* 0x000000900f107211 */ /* 0x001fc800078008ff */
[----:B------:R-:W-:Y:S02]  /*2640*/  LEA.HI.X.SX32 R17, R15, R0, 0x1, P0 ;  /* 0x000000000f117211 */ /* 0x000fe400000f0eff */
[----:B------:R-:W-:-:S03]  /*2650*/  LEA R14, P0, R29, R144, 0x1 ;  /* 0x000000901d0e7211 */ /* 0x000fc600078008ff */
[----:B------:R-:W-:Y:S01]  /*2660*/  STL.64 [R1+0xc8], R16 ;  /* 0x0000c81001007387 */ /* 0x000fe20000100a00 */
[----:B------:R-:W-:-:S03]  /*2670*/  LEA.HI.X.SX32 R15, R29, R0, 0x1, P0 ;  /* 0x000000001d0f7211 */ /* 0x000fc600000f0eff */
[----:B------:R0:W-:Y:S04]  /*2680*/  STL.64 [R1+0xc0], R10 ;  /* 0x0000c00a01007387 */ /* 0x0001e80000100a00 */
[----:B------:R1:W-:Y:S04]  /*2690*/  STL.64 [R1+0xb8], R8 ;  /* 0x0000b80801007387 */ /* 0x0003e80000100a00 */
[----:B------:R2:W-:Y:S01]  /*26a0*/  STL.64 [R1+0xb0], R14 ;  /* 0x0000b00e01007387 */ /* 0x0005e20000100a00 */
[-C--:B0-----:R-:W-:Y:S02]  /*26b0*/  LEA R10, P1, R31, R144.reuse, 0x1 ;  /* 0x000000901f0a7211 */ /* 0x081fe400078208ff */
[----:B-1----:R-:W-:-:S02]  /*26c0*/  LEA R8, P2, R33, R144, 0x1 ;  /* 0x0000009021087211 */ /* 0x002fc400078408ff */
[-C--:B------:R-:W-:Y:S01]  /*26d0*/  LEA.HI.X.SX32 R11, R31, R0.reuse, 0x1, P1 ;  /* 0x000000001f0b7211 */ /* 0x080fe200008f0eff */
[C---:B------:R-:W-:Y:S01]  /*26e0*/  IMAD R31, R6.reuse, 0x2, R27 ;  /* 0x00000002061f7824 */ /* 0x040fe200078e021b */
[----:B------:R-:W-:Y:S02]  /*26f0*/  LEA.HI.X.SX32 R9, R33, R0, 0x1, P2 ;  /* 0x0000000021097211 */ /* 0x000fe400010f0eff */
[C---:B--2---:R-:W-:Y:S01]  /*2700*/  LEA R14, P0, R35.reuse, R144, 0x1 ;  /* 0x00000090230e7211 */ /* 0x044fe200078008ff */
[----:B------:R0:W-:Y:S01]  /*2710*/  STL.64 [R1+0xa8], R10 ;  /* 0x0000a80a01007387 */ /* 0x0001e20000100a00 */
[----:B------:R-:W-:Y:S02]  /*2720*/  IMAD R33, R6, 0x2, R31 ;  /* 0x0000000206217824 */ /* 0x000fe400078e021f */
[----:B------:R-:W-:Y:S01]  /*2730*/  LEA.HI.X.SX32 R15, R35, R0, 0x1, P0 ;  /* 0x00000000230f7211 */ /* 0x000fe200000f0eff */
[----:B------:R1:W-:Y:S01]  /*2740*/  STL.64 [R1+0xa0], R8 ;  /* 0x0000a00801007387 */ /* 0x0003e20000100a00 */
[----:B------:R-:W-:-:S02]  /*2750*/  LEA R16, P0, R41, R144, 0x1 ;  /* 0x0000009029107211 */ /* 0x000fc400078008ff */
[----:B------:R-:W-:Y:S01]  /*2760*/  LEA R3, R6, R33, 0x1 ;  /* 0x0000002106037211 */ /* 0x000fe200078e08ff */
[----:B------:R2:W-:Y:S01]  /*2770*/  STL.64 [R1+0x98], R14 ;  /* 0x0000980e01007387 */ /* 0x0005e20000100a00 */
[----:B------:R-:W-:Y:S02]  /*2780*/  LEA.HI.X.SX32 R17, R41, R0, 0x1, P0 ;  /* 0x0000000029117211 */ /* 0x000fe400000f0eff */
[-C--:B------:R-:W-:Y:S02]  /*2790*/  LEA R18, P0, R47, R144.reuse, 0x1 ;  /* 0x000000902f127211 */ /* 0x080fe400078008ff */
[----:B0-----:R-:W-:Y:S02]  /*27a0*/  LEA R10, P1, R37, R144, 0x1 ;  /* 0x00000090250a7211 */ /* 0x001fe400078208ff */
[----:B------:R-:W-:Y:S02]  /*27b0*/  LEA.HI.X.SX32 R19, R47, R0, 0x1, P0 ;  /* 0x000000002f137211 */ /* 0x000fe400000f0eff */
[----:B-1----:R-:W-:-:S02]  /*27c0*/  LEA R8, P2, R39, R144, 0x1 ;  /* 0x0000009027087211 */ /* 0x002fc400078408ff */
[-C--:B------:R-:W-:Y:S02]  /*27d0*/  LEA.HI.X.SX32 R11, R37, R0.reuse, 0x1, P1 ;  /* 0x00000000250b7211 */ /* 0x080fe400008f0eff */
[----:B------:R-:W-:Y:S02]  /*27e0*/  LEA.HI.X.SX32 R9, R39, R0, 0x1, P2 ;  /* 0x0000000027097211 */ /* 0x000fe400010f0eff */
[-C--:B--2---:R-:W-:Y:S01]  /*27f0*/  LEA R14, P1, R43, R144.reuse, 0x1 ;  /* 0x000000902b0e7211 */ /* 0x084fe200078208ff */
[----:B------:R0:W-:Y:S01]  /*2800*/  STL.64 [R1+0x90], R10 ;  /* 0x0000900a01007387 */ /* 0x0001e20000100a00 */
[----:B------:R-:W-:Y:S02]  /*2810*/  LEA R20, P0, R53, R144, 0x1 ;  /* 0x0000009035147211 */ /* 0x000fe400078008ff */
[-C--:B------:R-:W-:Y:S01]  /*2820*/  LEA.HI.X.SX32 R15, R43, R0.reuse, 0x1, P1 ;  /* 0x000000002b0f7211 */ /* 0x080fe200008f0eff */
[----:B------:R1:W-:Y:S01]  /*2830*/  STL.64 [R1+0x88], R8 ;  /* 0x0000880801007387 */ /* 0x0003e20000100a00 */
[----:B------:R-:W-:-:S03]  /*2840*/  LEA.HI.X.SX32 R21, R53, R0, 0x1, P0 ;  /* 0x0000000035157211 */ /* 0x000fc600000f0eff */
[----:B------:R2:W-:Y:S01]  /*2850*/  STL.64 [R1+0x80], R16 ;  /* 0x0000801001007387 */ /* 0x0005e20000100a00 */
[----:B0-----:R-:W-:-:S03]  /*2860*/  LEA R10, P2, R45, R144, 0x1 ;  /* 0x000000902d0a7211 */ /* 0x001fc600078408ff */
[----:B------:R0:W-:Y:S01]  /*2870*/  STL.64 [R1+0x78], R14 ;  /* 0x0000780e01007387 */ /* 0x0001e20000100a00 */
[----:B-1----:R-:W-:Y:S01]  /*2880*/  IMAD R9, R6, 0x2, R3 ;  /* 0x0000000206097824 */ /* 0x002fe200078e0203 */
[----:B------:R-:W-:-:S03]  /*2890*/  LEA.HI.X.SX32 R11, R45, R0, 0x1, P2 ;  /* 0x000000002d0b7211 */ /* 0x000fc600010f0eff */
[C---:B------:R-:W-:Y:S01]  /*28a0*/  IMAD R29, R6.reuse, 0x2, R9 ;  /* 0x00000002061d7824 */ /* 0x040fe200078e0209 */
[-C--:B--2---:R-:W-:Y:S01]  /*28b0*/  LEA R16, P1, R49, R144.reuse, 0x1 ;  /* 0x0000009031107211 */ /* 0x084fe200078208ff */
[----:B------:R1:W-:Y:S01]  /*28c0*/  STL.64 [R1+0x70], R10 ;  /* 0x0000700a01007387 */ /* 0x0003e20000100a00 */
[----:B0-----:R-:W-:Y:S02]  /*28d0*/  LEA R14, P2, R51, R144, 0x1 ;  /* 0x00000090330e7211 */ /* 0x001fe400078408ff */
[-C--:B------:R-:W-:Y:S02]  /*28e0*/  LEA.HI.X.SX32 R17, R49, R0.reuse, 0x1, P1 ;  /* 0x0000000031117211 */ /* 0x080fe400008f0eff */
[----:B------:R-:W-:Y:S02]  /*28f0*/  LEA.HI.X.SX32 R15, R51, R0, 0x1, P2 ;  /* 0x00000000330f7211 */ /* 0x000fe400010f0eff */
[----:B-1----:R-:W-:-:S03]  /*2900*/  LEA R11, R6, R29, 0x1 ;  /* 0x0000001d060b7211 */ /* 0x002fc600078e08ff */
[----:B------:R0:W-:Y:S04]  /*2910*/  STL.64 [R1+0x58], R14 ;  /* 0x0000580e01007387 */ /* 0x0001e80000100a00 */
[----:B------:R1:W-:Y:S04]  /*2920*/  STL.64 [R1+0x68], R18 ;  /* 0x0000681201007387 */ /* 0x0003e80000100a00 */
[----:B------:R2:W-:Y:S01]  /*2930*/  STL.64 [R1+0x60], R16 ;  /* 0x0000601001007387 */ /* 0x0005e20000100a00 */
[----:B0-----:R-:W-:-:S03]  /*2940*/  IMAD R15, R6, 0x2, R11 ;  /* 0x00000002060f7824 */ /* 0x001fc600078e020b */
[----:B------:R0:W-:Y:S01]  /*2950*/  STL.64 [R1+0x50], R20 ;  /* 0x0000501401007387 */ /* 0x0001e20000100a00 */
[----:B------:R-:W-:Y:S01]  /*2960*/  IMAD.MOV.U32 R14, RZ, RZ, 0x3f800000 ;  /* 0x3f800000ff0e7424 */ /* 0x000fe200078e00ff */
[----:B-1----:R-:W-:Y:S01]  /*2970*/  LEA R18, P1, R5, R144, 0x1 ;  /* 0x0000009005127211 */ /* 0x002fe200078208ff */
[----:B------:R-:W-:-:S03]  /*2980*/  IMAD R23, R6, 0x2, R15 ;  /* 0x0000000206177824 */ /* 0x000fc600078e020f */
[----:B------:R-:W-:Y:S02]  /*2990*/  LEA.HI.X.SX32 R19, R5, R0, 0x1, P1 ;  /* 0x0000000005137211 */ /* 0x000fe400008f0eff */
[C---:B--2---:R-:W-:Y:S02]  /*29a0*/  LEA R16, P2, R55.reuse, R144, 0x1 ;  /* 0x0000009037107211 */ /* 0x044fe400078408ff */
[C---:B------:R-:W-:Y:S01]  /*29b0*/  LEA R5, R6.reuse, R23, 0x1 ;  /* 0x0000001706057211 */ /* 0x040fe200078e08ff */
[----:B------:R1:W-:Y:S01]  /*29c0*/  STL.64 [R1+0x48], R18 ;  /* 0x0000481201007387 */ /* 0x0003e20000100a00 */
[----:B------:R-:W-:Y:S02]  /*29d0*/  LEA.HI.X.SX32 R17, R55, R0, 0x1, P2 ;  /* 0x0000000037117211 */ /* 0x000fe400010f0eff */
[C---:B0-----:R-:W-:Y:S01]  /*29e0*/  LEA R20, P0, R7.reuse, R144, 0x1 ;  /* 0x0000009007147211 */ /* 0x041fe200078008ff */
[----:B------:R-:W-:Y:S02]  /*29f0*/  IMAD R10, R6, 0x2, R5 ;  /* 0x00000002060a7824 */ /* 0x000fe400078e0205 */
[----:B------:R0:W-:Y:S01]  /*2a00*/  STL.64 [R1+0x40], R16 ;  /* 0x0000401001007387 */ /* 0x0001e20000100a00 */
[----:B------:R-:W-:-:S02]  /*2a10*/  LEA.HI.X.SX32 R21, R7, R0, 0x1, P0 ;  /* 0x0000000007157211 */ /* 0x000fc400000f0eff */
[----:B-1----:R-:W-:-:S03]  /*2a20*/  LEA R18, P1, R13, R144, 0x1 ;  /* 0x000000900d127211 */ /* 0x002fc600078208ff */
[----:B------:R1:W-:Y:S01]  /*2a30*/  STL.64 [R1+0x38], R20 ;  /* 0x0000381401007387 */ /* 0x0003e20000100a00 */
[----:B------:R-:W-:Y:S01]  /*2a40*/  LEA.HI.X.SX32 R19, R13, R0, 0x1, P1 ;  /* 0x000000000d137211 */ /* 0x000fe200008f0eff */
[----:B------:R-:W-:Y:S01]  /*2a50*/  IMAD R13, R6, 0x2, R10 ;  /* 0x00000002060d7824 */ /* 0x000fe200078e020a */
[----:B0-----:R-:W-:-:S03]  /*2a60*/  LEA R16, P2, R57, R144, 0x1 ;  /* 0x0000009039107211 */ /* 0x001fc600078408ff */
[----:B------:R0:W-:Y:S01]  /*2a70*/  STL.64 [R1+0x30], R18 ;  /* 0x0000301201007387 */ /* 0x0001e20000100a00 */
[----:B------:R-:W-:Y:S02]  /*2a80*/  LEA.HI.X.SX32 R17, R57, R0, 0x1, P2 ;  /* 0x0000000039117211 */ /* 0x000fe400010f0eff */
[C---:B------:R-:W-:Y:S02]  /*2a90*/  LEA R7, R6.reuse, R13, 0x1 ;  /* 0x0000000d06077211 */ /* 0x040fe400078e08ff */
[C---:B-1----:R-:W-:Y:S01]  /*2aa0*/  LEA R20, P0, R27.reuse, R144, 0x1 ;  /* 0x000000901b147211 */ /* 0x042fe200078008ff */
[----:B------:R1:W-:Y:S02]  /*2ab0*/  STL.64 [R1+0x28], R16 ;  /* 0x0000281001007387 */ /* 0x0003e40000100a00 */
[C---:B------:R-:W-:Y:S01]  /*2ac0*/  IMAD R8, R6.reuse, 0x2, R7 ;  /* 0x0000000206087824 */ /* 0x040fe200078e0207 */
[----:B------:R-:W-:Y:S02]  /*2ad0*/  LEA.HI.X.SX32 R21, R27, R0, 0x1, P0 ;  /* 0x000000001b157211 */ /* 0x000fe400000f0eff */
[----:B------:R-:W-:Y:S01]  /*2ae0*/  MOV R27, 0xff800000 ;  /* 0xff800000001b7802 */ /* 0x000fe20000000f00 */
[----:B------:R-:W-:Y:S01]  /*2af0*/  IMAD R12, R6, 0x2, R8 ;  /* 0x00000002060c7824 */ /* 0x000fe200078e0208 */
[C---:B0-----:R-:W-:Y:S01]  /*2b00*/  LEA R18, P1, R31.reuse, R144, 0x1 ;  /* 0x000000901f127211 */ /* 0x041fe200078208ff */
[----:B------:R-:W-:Y:S03]  /*2b10*/  STL.64 [R1+0x20], R20 ;  /* 0x0000201401007387 */ /* 0x000fe60000100a00 */
[----:B------:R-:W-:-:S02]  /*2b20*/  LEA.HI.X.SX32 R19, R31, R0, 0x1, P1 ;  /* 0x000000001f137211 */ /* 0x000fc400008f0eff */
[----:B-1----:R-:W-:-:S03]  /*2b30*/  LEA R16, P2, R33, R144, 0x1 ;  /* 0x0000009021107211 */ /* 0x002fc600078408ff */
[----:B------:R0:W-:Y:S01]  /*2b40*/  STL.64 [R1+0x18], R18 ;  /* 0x0000181201007387 */ /* 0x0001e20000100a00 */
[----:B------:R-:W-:Y:S02]  /*2b50*/  LEA.HI.X.SX32 R17, R33, R0, 0x1, P2 ;  /* 0x0000000021117211 */ /* 0x000fe400010f0eff */
[----:B------:R-:W-:-:S03]  /*2b60*/  LEA R250, P2, R29, R144, 0x1 ;  /* 0x000000901dfa7211 */ /* 0x000fc600078408ff */
[----:B------:R1:W-:Y:S01]  /*2b70*/  STL.64 [R1+0x10], R16 ;  /* 0x0000101001007387 */ /* 0x0003e20000100a00 */
[----:B------:R-:W-:Y:S02]  /*2b80*/  LEA.HI.X.SX32 R251, R29, R0, 0x1, P2 ;  /* 0x000000001dfb7211 */ /* 0x000fe400010f0eff */
[-C--:B------:R-:W-:Y:S02]  /*2b90*/  LEA R238, P2, R23, R144.reuse, 0x1 ;  /* 0x0000009017ee7211 */ /* 0x080fe400078408ff */
[----:B0-----:R-:W-:Y:S02]  /*2ba0*/  LEA R18, P0, R3, R144, 0x1 ;  /* 0x0000009003127211 */ /* 0x001fe400078008ff */
[-C--:B------:R-:W-:Y:S01]  /*2bb0*/  LEA.HI.X.SX32 R239, R23, R0.reuse, 0x1, P2 ;  /* 0x0000000017ef7211 */ /* 0x080fe200010f0eff */
[----:B------:R-:W-:Y:S01]  /*2bc0*/  IMAD.MOV.U32 R23, RZ, RZ, RZ ;  /* 0x000000ffff177224 */ /* 0x000fe200078e00ff */
[----:B------:R-:W-:Y:S02]  /*2bd0*/  LEA.HI.X.SX32 R19, R3, R0, 0x1, P0 ;  /* 0x0000000003137211 */ /* 0x000fe400000f0eff */
[----:B-1----:R-:W-:-:S02]  /*2be0*/  LEA R16, P1, R9, R144, 0x1 ;  /* 0x0000009009107211 */ /* 0x002fc400078208ff */
[C---:B------:R-:W-:Y:S01]  /*2bf0*/  LEA R3, R6.reuse, R12, 0x1 ;  /* 0x0000000c06037211 */ /* 0x040fe200078e08ff */
[----:B------:R0:W-:Y:S01]  /*2c00*/  STL.64 [R1+0x8], R18 ;  /* 0x0000081201007387 */ /* 0x0001e20000100a00 */
[----:B------:R-:W-:Y:S02]  /*2c10*/  LEA.HI.X.SX32 R17, R9, R0, 0x1, P1 ;  /* 0x0000000009117211 */ /* 0x000fe400008f0eff */
[-C--:B------:R-:W-:Y:S01]  /*2c20*/  LEA R246, P0, R11, R144.reuse, 0x1 ;  /* 0x000000900bf67211 */ /* 0x080fe200078008ff */
[C---:B------:R-:W-:Y:S01]  /*2c30*/  IMAD R9, R6.reuse, 0x2, R3 ;  /* 0x0000000206097824 */ /* 0x040fe200078e0203 */
[----:B------:R-:W-:Y:S01]  /*2c40*/  LEA R242, P1, R15, R144, 0x1 ;  /* 0x000000900ff27211 */ /* 0x000fe200078208ff */
[----:B------:R1:W-:Y:S01]  /*2c50*/  STL.64 [R1], R16 ;  /* 0x0000001001007387 */ /* 0x0003e20000100a00 */
[----:B------:R-:W-:Y:S01]  /*2c60*/  LEA.HI.X.SX32 R247, R11, R0, 0x1, P0 ;  /* 0x000000000bf77211 */ /* 0x000fe200000f0eff */
[----:B------:R-:W-:Y:S01]  /*2c70*/  IMAD R11, R6, 0x2, R9 ;  /* 0x00000002060b7824 */ /* 0x000fe200078e0209 */
[----:B------:R-:W-:-:S02]  /*2c80*/  LEA R234, P0, R5, R144, 0x1 ;  /* 0x0000009005ea7211 */ /* 0x000fc400078008ff */
[----:B------:R-:W-:Y:S01]  /*2c90*/  LEA.HI.X.SX32 R243, R15, R0, 0x1, P1 ;  /* 0x000000000ff37211 */ /* 0x000fe200008f0eff */
[----:B------:R-:W-:Y:S01]  /*2ca0*/  IMAD.MOV.U32 R15, RZ, RZ, 0x3f800000 ;  /* 0x3f800000ff0f7424 */ /* 0x000fe200078e00ff */
[----:B------:R-:W-:Y:S02]  /*2cb0*/  LEA R4, R6, R11, 0x1 ;  /* 0x0000000b06047211 */ /* 0x000fe400078e08ff */
[----:B------:R-:W-:Y:S02]  /*2cc0*/  LEA R230, P1, R10, R144, 0x1 ;  /* 0x000000900ae67211 */ /* 0x000fe400078208ff */
[-C--:B------:R-:W-:Y:S01]  /*2cd0*/  LEA.HI.X.SX32 R235, R5, R0.reuse, 0x1, P0 ;  /* 0x0000000005eb7211 */ /* 0x080fe200000f0eff */
[----:B------:R-:W-:Y:S01]  /*2ce0*/  IMAD R5, R6, 0x2, R4 ;  /* 0x0000000206057824 */ /* 0x000fe200078e0204 */
[----:B------:R-:W-:Y:S02]  /*2cf0*/  LEA.HI.X.SX32 R231, R10, R0, 0x1, P1 ;  /* 0x000000000ae77211 */ /* 0x000fe400008f0eff */
[-C--:B------:R-:W-:Y:S01]  /*2d00*/  LEA R222, P0, R7, R144.reuse, 0x1 ;  /* 0x0000009007de7211 */ /* 0x080fe200078008ff */
[----:B------:R-:W-:Y:S01]  /*2d10*/  IMAD R10, R6, 0x2, R5 ;  /* 0x00000002060a7824 */ /* 0x000fe200078e0205 */
[----:B------:R-:W-:-:S02]  /*2d20*/  LEA R214, P1, R8, R144, 0x1 ;  /* 0x0000009008d67211 */ /* 0x000fc400078208ff */
[----:B------:R-:W-:Y:S02]  /*2d30*/  LEA.HI.X.SX32 R223, R7, R0, 0x1, P0 ;  /* 0x0000000007df7211 */ /* 0x000fe400000f0eff */
[----:B------:R-:W-:Y:S02]  /*2d40*/  LEA R7, R6, R10, 0x1 ;  /* 0x0000000a06077211 */ /* 0x000fe400078e08ff */
[----:B------:R-:W-:Y:S02]  /*2d50*/  LEA.HI.X.SX32 R215, R8, R0, 0x1, P1 ;  /* 0x0000000008d77211 */ /* 0x000fe400008f0eff */
[-C--:B------:R-:W-:Y:S01]  /*2d60*/  LEA R202, P1, R9, R144.reuse, 0x1 ;  /* 0x0000009009ca7211 */ /* 0x080fe200078208ff */
[----:B------:R-:W-:Y:S01]  /*2d70*/  IMAD R8, R6, 0x2, R7 ;  /* 0x0000000206087824 */ /* 0x000fe200078e0207 */
[-C--:B------:R-:W-:Y:S02]  /*2d80*/  LEA R226, P2, R13, R144.reuse, 0x1 ;  /* 0x000000900de27211 */ /* 0x080fe400078408ff */
[----:B------:R-:W-:-:S02]  /*2d90*/  LEA R206, P0, R3, R144, 0x1 ;  /* 0x0000009003ce7211 */ /* 0x000fc400078008ff */
[-C--:B------:R-:W-:Y:S01]  /*2da0*/  LEA.HI.X.SX32 R203, R9, R0.reuse, 0x1, P1 ;  /* 0x0000000009cb7211 */ /* 0x080fe200008f0eff */
[----:B------:R-:W-:Y:S01]  /*2db0*/  IMAD R9, R6, 0x2, R8 ;  /* 0x0000000206097824 */ /* 0x000fe200078e0208 */
[-C--:B------:R-:W-:Y:S02]  /*2dc0*/  LEA.HI.X.SX32 R227, R13, R0.reuse, 0x1, P2 ;  /* 0x000000000de37211 */ /* 0x080fe400010f0eff */
[----:B------:R-:W-:Y:S02]  /*2dd0*/  LEA.HI.X.SX32 R207, R3, R0, 0x1, P0 ;  /* 0x0000000003cf7211 */ /* 0x000fe400000f0eff */
[-C--:B------:R-:W-:Y:S02]  /*2de0*/  LEA R210, P2, R12, R144.reuse, 0x1 ;  /* 0x000000900cd27211 */ /* 0x080fe400078408ff */
[-C--:B------:R-:W-:Y:S02]  /*2df0*/  LEA R164, P0, R4, R144.reuse, 0x1 ;  /* 0x0000009004a47211 */ /* 0x080fe400078008ff */
[----:B------:R-:W-:-:S02]  /*2e00*/  LEA R162, P1, R5, R144, 0x1 ;  /* 0x0000009005a27211 */ /* 0x000fc400078208ff */
[----:B------:R-:W-:Y:S02]  /*2e10*/  LEA R3, R6, R9, 0x1 ;  /* 0x0000000906037211 */ /* 0x000fe400078e08ff */
[-C--:B------:R-:W-:Y:S01]  /*2e20*/  LEA.HI.X.SX32 R211, R12, R0.reuse, 0x1, P2 ;  /* 0x000000000cd37211 */ /* 0x080fe200010f0eff */
[----:B------:R-:W-:Y:S01]  /*2e30*/  IMAD.MOV.U32 R12, RZ, RZ, -0x800000 ;  /* 0xff800000ff0c7424 */ /* 0x000fe200078e00ff */
[----:B------:R-:W-:Y:S01]  /*2e40*/  LEA.HI.X.SX32 R165, R4, R0, 0x1, P0 ;  /* 0x0000000004a57211 */ /* 0x000fe200000f0eff */
[C---:B------:R-:W-:Y:S01]  /*2e50*/  IMAD R4, R6.reuse, 0x2, R3 ;  /* 0x0000000206047824 */ /* 0x040fe200078e0203 */
[-C--:B------:R-:W-:Y:S02]  /*2e60*/  LEA R198, P2, R11, R144.reuse, 0x1 ;  /* 0x000000900bc67211 */ /* 0x080fe400078408ff */
[----:B------:R-:W-:Y:S02]  /*2e70*/  LEA R132, P0, R7, R144, 0x1 ;  /* 0x0000009007847211 */ /* 0x000fe400078008ff */
[----:B------:R-:W-:Y:S01]  /*2e80*/  LEA.HI.X.SX32 R163, R5, R0, 0x1, P1 ;  /* 0x0000000005a37211 */ /* 0x000fe200008f0eff */
[----:B------:R-:W-:Y:S01]  /*2e90*/  IMAD R5, R6, 0x2, R4 ;  /* 0x0000000206057824 */ /* 0x000fe200078e0204 */
[----:B------:R-:W-:-:S02]  /*2ea0*/  LEA R134, P1, R8, R144, 0x1 ;  /* 0x0000009008867211 */ /* 0x000fc400078208ff */
[-C--:B------:R-:W-:Y:S02]  /*2eb0*/  LEA.HI.X.SX32 R199, R11, R0.reuse, 0x1, P2 ;  /* 0x000000000bc77211 */ /* 0x080fe400010f0eff */
[----:B------:R-:W-:Y:S02]  /*2ec0*/  LEA.HI.X.SX32 R133, R7, R0, 0x1, P0 ;  /* 0x0000000007857211 */ /* 0x000fe400000f0eff */
[-C--:B------:R-:W-:Y:S02]  /*2ed0*/  LEA R158, P2, R10, R144.reuse, 0x1 ;  /* 0x000000900a9e7211 */ /* 0x080fe400078408ff */
[----:B------:R-:W-:Y:S02]  /*2ee0*/  LEA R138, P0, R3, R144, 0x1 ;  /* 0x00000090038a7211 */ /* 0x000fe400078008ff */
[----:B------:R-:W-:Y:S02]  /*2ef0*/  LEA.HI.X.SX32 R135, R8, R0, 0x1, P1 ;  /* 0x0000000008877211 */ /* 0x000fe400008f0eff */
[----:B------:R-:W-:-:S02]  /*2f00*/  LEA R140, P1, R4, R144, 0x1 ;  /* 0x00000090048c7211 */ /* 0x000fc400078208ff */
[-C--:B------:R-:W-:Y:S01]  /*2f10*/  LEA.HI.X.SX32 R159, R10, R0.reuse, 0x1, P2 ;  /* 0x000000000a9f7211 */ /* 0x080fe200010f0eff */
[----:B------:R-:W-:Y:S01]  /*2f20*/  IMAD.MOV.U32 R10, RZ, RZ, -0x800000 ;  /* 0xff800000ff0a7424 */ /* 0x000fe200078e00ff */
[----:B------:R-:W-:Y:S01]  /*2f30*/  LEA.HI.X.SX32 R139, R3, R0, 0x1, P0 ;  /* 0x00000000038b7211 */ /* 0x000fe200000f0eff */
[----:B------:R-:W-:Y:S01]  /*2f40*/  IMAD.MOV.U32 R3, RZ, RZ, c[0x0][0x1a4] ;  /* 0x00006900ff037624 */ /* 0x000fe200078e00ff */
[----:B------:R-:W-:Y:S02]  /*2f50*/  LEA R136, P2, R9, R144, 0x1 ;  /* 0x0000009009887211 */ /* 0x000fe400078408ff */
[----:B------:R-:W-:Y:S01]  /*2f60*/  LEA R6, R6, R5, 0x1 ;  /* 0x0000000506067211 */ /* 0x000fe200078e08ff */
[C---:B------:R-:W-:Y:S01]  /*2f70*/  IMAD R84, R3.reuse, 0x82, RZ ;  /* 0x0000008203547824 */ /* 0x040fe200078e02ff */
[-C--:B------:R-:W-:Y:S01]  /*2f80*/  LEA.HI.X.SX32 R141, R4, R0.reuse, 0x1, P1 ;  /* 0x00000000048d7211 */ /* 0x080fe200008f0eff */
[C---:B------:R-:W-:Y:S01]  /*2f90*/  IMAD R88, R3.reuse, 0x41, RZ ;  /* 0x0000004103587824 */ /* 0x040fe200078e02ff */
[C---:B------:R-:W-:Y:S01]  /*2fa0*/  LOP3.LUT R4, R2.reuse, 0x10, RZ, 0x3c, !PT ;  /* 0x0000001002047812 */ /* 0x040fe200078e3cff */
[----:B------:R-:W-:Y:S01]  /*2fb0*/  IMAD R85, R3, 0x84, RZ ;  /* 0x0000008403557824 */ /* 0x000fe200078e02ff */
[----:B------:R-:W-:Y:S01]  /*2fc0*/  LEA.HI.X.SX32 R137, R9, R0, 0x1, P2 ;  /* 0x0000000009897211 */ /* 0x000fe200010f0eff */
[C---:B------:R-:W-:Y:S01]  /*2fd0*/  IMAD R89, R3.reuse, 0x21, RZ ;  /* 0x0000002103597824 */ /* 0x040fe200078e02ff */
[C---:B------:R-:W-:Y:S01]  /*2fe0*/  LOP3.LUT R4, R2.reuse, 0x40, RZ, 0x3c, !PT ;  /* 0x0000004002047812 */ /* 0x040fe200078e3cff */
[----:B------:R-:W-:Y:S01]  /*2ff0*/  IMAD R86, R3, 0x86, RZ ;  /* 0x0000008603567824 */ /* 0x000fe200078e02ff */
[-C--:B------:R-:W-:Y:S01]  /*3000*/  LEA R142, P2, R5, R144.reuse, 0x1 ;  /* 0x00000090058e7211 */ /* 0x080fe200078408ff */
[C---:B------:R-:W-:Y:S01]  /*3010*/  IMAD R91, R3.reuse, 0x43, RZ ;  /* 0x00000043035b7824 */ /* 0x040fe200078e02ff */
[----:B------:R-:W-:Y:S01]  /*3020*/  LOP3.LUT R4, R2, 0x70, RZ, 0x3c, !PT ;  /* 0x0000007002047812 */ /* 0x000fe200078e3cff */
[C---:B------:R-:W-:Y:S01]  /*3030*/  IMAD R4, R3.reuse, 0x42, RZ ;  /* 0x0000004203047824 */ /* 0x040fe200078e02ff */
[----:B------:R-:W-:Y:S01]  /*3040*/  LEA R144, P3, R6, R144, 0x1 ;  /* 0x0000009006907211 */ /* 0x000fe200078608ff */
[C---:B------:R-:W-:Y:S01]  /*3050*/  IMAD R87, R3.reuse, 0x88, RZ ;  /* 0x0000008803577824 */ /* 0x040fe200078e02ff */
[----:B------:R-:W-:Y:S01]  /*3060*/  IADD3 R20, P5, R84, R130, RZ ;  /* 0x0000008254147210 */ /* 0x000fe20007fbe0ff */
[C---:B------:R-:W-:Y:S01]  /*3070*/  IMAD R93, R3.reuse, 0x11, RZ ;  /* 0x00000011035d7824 */ /* 0x040fe200078e02ff */
[----:B------:R-:W-:Y:S01]  /*3080*/  LEA.HI.X.SX32 R145, R6, R0, 0x1, P3 ;  /* 0x0000000006917211 */ /* 0x000fe200018f0eff */
[C---:B------:R-:W-:Y:S01]  /*3090*/  IMAD R6, R3.reuse, 0x44, RZ ;  /* 0x0000004403067824 */ /* 0x040fe200078e02ff */
[----:B0-----:R-:W-:Y:S01]  /*30a0*/  IADD3 R18, P3, R4, R130, RZ ;  /* 0x0000008204127210 */ /* 0x001fe20007f7e0ff */
[----:B------:R-:W-:Y:S01]  /*30b0*/  IMAD R90, R3, 0x8a, RZ ;  /* 0x0000008a035a7824 */ /* 0x000fe200078e02ff */
[----:B------:R-:W-:Y:S01]  /*30c0*/  LEA.HI.X.SX32 R143, R5, R0, 0x1, P2 ;  /* 0x00000000058f7211 */ /* 0x000fe200010f0eff */
[----:B------:R-:W-:Y:S01]  /*30d0*/  IMAD R92, R3, 0x8c, RZ ;  /* 0x0000008c035c7824 */ /* 0x000fe200078e02ff */
[-C--:B-1----:R-:W-:Y:S01]  /*30e0*/  IADD3 R16, P2, R85, R130.reuse, RZ ;  /* 0x0000008255107210 */ /* 0x082fe20007f5e0ff */
[C---:B------:R-:W-:Y:S01]  /*30f0*/  IMAD R7, R3.reuse, 0x46, RZ ;  /* 0x0000004603077824 */ /* 0x040fe200078e02ff */
[-C--:B------:R-:W-:Y:S01]  /*3100*/  LEA.HI.X.SX32 R21, R88, R131.reuse, 0x1, P5 ;  /* 0x0000008358157211 */ /* 0x080fe200028f0eff */
[----:B------:R-:W-:Y:S01]  /*3110*/  IMAD R94, R3, 0x8e, RZ ;  /* 0x0000008e035e7824 */ /* 0x000fe200078e02ff */
[-C--:B------:R-:W-:Y:S01]  /*3120*/  LEA.HI.X.SX32 R19, R89, R131.reuse, 0x1, P3 ;  /* 0x0000008359137211 */ /* 0x080fe200018f0eff */
[C---:B------:R-:W-:Y:S01]  /*3130*/  IMAD R96, R3.reuse, 0x45, RZ ;  /* 0x0000004503607824 */ /* 0x040fe200078e02ff */
[-C--:B------:R-:W-:Y:S01]  /*3140*/  LEA.HI.X.SX32 R17, R4, R131.reuse, 0x1, P2 ;  /* 0x0000008304117211 */ /* 0x080fe200010f0eff */
[----:B------:R0:W-:Y:S01]  /*3150*/  STL.64 [R1+0x4f0], R20 ;  /* 0x0004f01401007387 */ /* 0x0001e20000100a00 */
[C---:B------:R-:W-:Y:S01]  /*3160*/  LOP3.LUT R5, R2.reuse, 0x30, RZ, 0x3c, !PT ;  /* 0x0000003002057812 */ /* 0x040fe200078e3cff */
[C---:B------:R-:W-:Y:S01]  /*3170*/  IMAD R97, R3.reuse, 0x23, RZ ;  /* 0x0000002303617824 */ /* 0x040fe200078e02ff */
[----:B------:R-:W-:Y:S01]  /*3180*/  LOP3.LUT R5, R2, 0x60, RZ, 0x3c, !PT ;  /* 0x0000006002057812 */ /* 0x000fe200078e3cff */
[C---:B------:R-:W-:Y:S01]  /*3190*/  IMAD R5, R3.reuse, 0x22, RZ ;  /* 0x0000002203057824 */ /* 0x040fe200078e02ff */
[-C--:B------:R-:W-:Y:S01]  /*31a0*/  IADD3 R84, P4, R86, R130.reuse, RZ ;  /* 0x0000008256547210 */ /* 0x080fe20007f9e0ff */
[C---:B------:R-:W-:Y:S01]  /*31b0*/  IMAD R98, R3.reuse, 0x47, RZ ;  /* 0x0000004703627824 */ /* 0x040fe200078e02ff */
[C---:B------:R-:W-:Y:S01]  /*31c0*/  LOP3.LUT P0, RZ, R46.reuse, 0x7, RZ, 0xc0, !PT ;  /* 0x000000072eff7812 */ /* 0x040fe2000780c0ff */
[C---:B------:R-:W-:Y:S01]  /*31d0*/  IMAD R8, R3.reuse, 0x12, RZ ;  /* 0x0000001203087824 */ /* 0x040fe200078e02ff */
[----:B------:R-:W-:Y:S01]  /*31e0*/  LOP3.LUT P1, RZ, R46, 0x3, RZ, 0xc0, !PT ;  /* 0x000000032eff7812 */ /* 0x000fe2000782c0ff */
[----:B------:R-:W-:Y:S01]  /*31f0*/  IMAD R100, R3, 0x9, RZ ;  /* 0x0000000903647824 */ /* 0x000fe200078e02ff */
[C---:B------:R-:W-:Y:S01]  /*3200*/  LOP3.LUT R0, R2.reuse, 0x20, RZ, 0x3c, !PT ;  /* 0x0000002002007812 */ /* 0x040fe200078e3cff */
[----:B0-----:R-:W2:Y:S01]  /*3210*/  LDL.LU.64 R20, [R1+0x7a8] ;  /* 0x0007a80001147983 */ /* 0x001ea20000300a00 */
[-C--:B------:R-:W-:Y:S01]  /*3220*/  IADD3 R88, P3, R5, R130.reuse, RZ ;  /* 0x0000008205587210 */ /* 0x080fe20007f7e0ff */
[----:B------:R-:W-:Y:S01]  /*3230*/  IMAD R22, R3, 0x48, RZ ;  /* 0x0000004803167824 */ /* 0x000fe200078e02ff */
[----:B------:R-:W-:Y:S01]  /*3240*/  LEA.HI.X.SX32 R85, R91, R131, 0x1, P4 ;  /* 0x000000835b557211 */ /* 0x000fe200020f0eff */
[----:B------:R0:W-:Y:S01]  /*3250*/  STL.64 [R1+0x5f0], R18 ;  /* 0x0005f01201007387 */ /* 0x0001e20000100a00 */
[----:B------:R-:W-:Y:S01]  /*3260*/  IADD3 R86, P5, R87, R130, RZ ;  /* 0x0000008257567210 */ /* 0x000fe20007fbe0ff */
[C---:B------:R-:W-:Y:S01]  /*3270*/  IMAD R9, R3.reuse, 0x24, RZ ;  /* 0x0000002403097824 */ /* 0x040fe200078e02ff */
[----:B------:R-:W-:Y:S01]  /*3280*/  LOP3.LUT R0, R2, 0x50, RZ, 0x3c, !PT ;  /* 0x0000005002007812 */ /* 0x000fe200078e3cff */
[C---:B------:R-:W-:Y:S01]  /*3290*/  IMAD R95, R3.reuse, 0x90, RZ ;  /* 0x00000090035f7824 */ /* 0x040fe200078e02ff */
[----:B------:R-:W-:Y:S01]  /*32a0*/  MOV R11, 0xff800000 ;  /* 0xff800000000b7802 */ /* 0x000fe20000000f00 */
[C---:B------:R-:W-:Y:S01]  /*32b0*/  IMAD R99, R3.reuse, 0x92, RZ ;  /* 0x0000009203637824 */ /* 0x040fe200078e02ff */
[----:B------:R-:W-:Y:S01]  /*32c0*/  MOV R13, RZ ;  /* 0x000000ff000d7202 */ /* 0x000fe20000000f00 */
[----:B------:R-:W-:-:S02]  /*32d0*/  IMAD R101, R3, 0x94, RZ ;  /* 0x0000009403657824 */ /* 0x000fc400078e02ff */
[----:B------:R-:W-:Y:S01]  /*32e0*/  IMAD R104, R3, 0x49, RZ ;  /* 0x0000004903687824 */ /* 0x000fe200078e02ff */
[----:B0-----:R-:W3:Y:S01]  /*32f0*/  LDL.LU.64 R18, [R1+0x7a0] ;  /* 0x0007a00001127983 */ /* 0x001ee20000300a00 */
[-C--:B------:R-:W-:Y:S01]  /*3300*/  LEA.HI.X.SX32 R89, R93, R131.reuse, 0x1, P3 ;  /* 0x000000835d597211 */ /* 0x080fe200018f0eff */
[C---:B------:R-:W-:Y:S02]  /*3310*/  IMAD R28, R3.reuse, 0x4a, RZ ;  /* 0x0000004a031c7824 */ /* 0x040fe400078e02ff */
[----:B------:R0:W-:Y:S01]  /*3320*/  STL.64 [R1+0x4e8], R16 ;  /* 0x0004e81001007387 */ /* 0x0001e20000100a00 */
[----:B------:R-:W-:Y:S01]  /*3330*/  LEA.HI.X.SX32 R87, R6, R131, 0x1, P5 ;  /* 0x0000008306577211 */ /* 0x000fe200028f0eff */
[C---:B------:R-:W-:Y:S02]  /*3340*/  IMAD R105, R3.reuse, 0x25, RZ ;  /* 0x0000002503697824 */ /* 0x040fe400078e02ff */
[C---:B------:R-:W-:Y:S02]  /*3350*/  IMAD R102, R3.reuse, 0x96, RZ ;  /* 0x0000009603667824 */ /* 0x040fe400078e02ff */
[----:B------:R-:W-:-:S02]  /*3360*/  IMAD R29, R3, 0x26, RZ ;  /* 0x00000026031d7824 */ /* 0x000fc400078e02ff */
[C---:B------:R-:W-:Y:S02]  /*3370*/  IMAD R30, R3.reuse, 0x4c, RZ ;  /* 0x0000004c031e7824 */ /* 0x040fe400078e02ff */
[C---:B------:R-:W-:Y:S01]  /*3380*/  IMAD R107, R3.reuse, 0x4b, RZ ;  /* 0x0000004b036b7824 */ /* 0x040fe200078e02ff */
[----:B0-----:R-:W4:Y:S01]  /*3390*/  LDL.LU R17, [R1+0x798] ;  /* 0x0007980001117983 */ /* 0x001f220000300800 */
[----:B------:R-:W-:Y:S01]  /*33a0*/  IADD3 R16, P2, R6, R130, RZ ;  /* 0x0000008206107210 */ /* 0x000fe20007f5e0ff */
[C---:B------:R-:W-:Y:S02]  /*33b0*/  IMAD R109, R3.reuse, 0x13, RZ ;  /* 0x00000013036d7824 */ /* 0x040fe400078e02ff */
[----:B------:R0:W-:Y:S01]  /*33c0*/  STL.64 [R1+0x4e0], R84 ;  /* 0x0004e05401007387 */ /* 0x0001e20000100a00 */
[C---:B------:R-:W-:Y:S02]  /*33d0*/  IMAD R103, R3.reuse, 0x98, RZ ;  /* 0x0000009803677824 */ /* 0x040fe400078e02ff */
[C---:B------:R-:W-:Y:S01]  /*33e0*/  IMAD R31, R3.reuse, 0x4e, RZ ;  /* 0x0000004e031f7824 */ /* 0x040fe200078e02ff */
[----:B------:R1:W-:Y:S01]  /*33f0*/  STL [R1+0x5e8], R16 ;  /* 0x0005e81001007387 */ /* 0x0003e20000100800 */
[----:B------:R-:W-:-:S02]  /*3400*/  IMAD R113, R3, 0x27, RZ ;  /* 0x0000002703717824 */ /* 0x000fc400078e02ff */
[C---:B------:R-:W-:Y:S02]  /*3410*/  IMAD R106, R3.reuse, 0x9a, RZ ;  /* 0x0000009a036a7824 */ /* 0x040fe400078e02ff */
[C---:B------:R-:W-:Y:S02]  /*3420*/  IMAD R108, R3.reuse, 0x9c, RZ ;  /* 0x0000009c036c7824 */ /* 0x040fe400078e02ff */
[C---:B------:R-:W-:Y:S01]  /*3430*/  IMAD R110, R3.reuse, 0x9e, RZ ;  /* 0x0000009e036e7824 */ /* 0x040fe200078e02ff */
[----:B0-----:R-:W-:Y:S01]  /*3440*/  IADD3 R84, P4, R90, R130, RZ ;  /* 0x000000825a547210 */ /* 0x001fe20007f9e0ff */
[----:B------:R-:W-:Y:S02]  /*3450*/  IMAD.MOV.U32 R90, RZ, RZ, R16 ;  /* 0x000000ffff5a7224 */ /* 0x000fe400078e0010 */
[C---:B------:R-:W-:Y:S01]  /*3460*/  IMAD R32, R3.reuse, 0xa, RZ ;  /* 0x0000000a03207824 */ /* 0x040fe200078e02ff */
[----:B------:R-:W-:Y:S01]  /*3470*/  LEA.HI.X.SX32 R85, R96, R131, 0x1, P4 ;  /* 0x0000008360557211 */ /* 0x000fe200020f0eff */
[----:B------:R-:W-:-:S02]  /*3480*/  IMAD R112, R3, 0x4d, RZ ;  /* 0x0000004d03707824 */ /* 0x000fc400078e02ff */
[C---:B------:R-:W-:Y:S02]  /*3490*/  IMAD R114, R3.reuse, 0x4f, RZ ;  /* 0x0000004f03727824 */ /* 0x040fe400078e02ff */
[C---:B------:R-:W-:Y:S02]  /*34a0*/  IMAD R115, R3.reuse, 0x5, RZ ;  /* 0x0000000503737824 */ /* 0x040fe400078e02ff */
[C---:B------:R-:W-:Y:S02]  /*34b0*/  IMAD R33, R3.reuse, 0x14, RZ ;  /* 0x0000001403217824 */ /* 0x040fe400078e02ff */
[C---:B------:R-:W-:Y:S02]  /*34c0*/  IMAD R34, R3.reuse, 0x28, RZ ;  /* 0x0000002803227824 */ /* 0x040fe400078e02ff */
[C---:B------:R-:W-:Y:S02]  /*34d0*/  IMAD R35, R3.reuse, 0x50, RZ ;  /* 0x0000005003237824 */ /* 0x040fe400078e02ff */
        /* <DEDUP_REMOVED lines=132> */
[----:B------:R-:W-:-:S02]  /*3d20*/  IMAD.SHL.U32 R79, R3, 0x2, RZ ;  /* 0x00000002034f7824 */ /* 0x000fc400078e00ff */
[----:B------:R-:W-:Y:S01]  /*3d30*/  IMAD.MOV.U32 R0, RZ, RZ, 0x3f800000 ;  /* 0x3f800000ff007424 */ /* 0x000fe200078e00ff */
[----:B----4-:R-:W-:Y:S02]  /*3d40*/  MOV R91, R17 ;  /* 0x00000011005b7202 */ /* 0x010fe40000000f00 */
[----:B------:R-:W-:Y:S01]  /*3d50*/  LEA.HI.X.SX32 R91, R5, R131, 0x1, P2 ;  /* 0x00000083055b7211 */ /* 0x000fe200010f0eff */
[----:B-1----:R-:W4:Y:S01]  /*3d60*/  LDL.LU.64 R16, [R1+0x790] ;  /* 0x0007900001107983 */ /* 0x002f220000300a00 */
[----:B------:R-:W-:-:S03]  /*3d70*/  IADD3 R90, P2, R7, R130, RZ ;  /* 0x00000082075a7210 */ /* 0x000fc60007f5e0ff */
[----:B------:R0:W-:Y:S04]  /*3d80*/  STL.64 [R1+0x670], R88 ;  /* 0x0006705801007387 */ /* 0x0001e80000100a00 */
[----:B------:R1:W-:Y:S04]  /*3d90*/  STL [R1+0x5ec], R91 ;  /* 0x0005ec5b01007387 */ /* 0x0003e80000100800 */
[----:B------:R5:W-:Y:S01]  /*3da0*/  STL.64 [R1+0x4d8], R86 ;  /* 0x0004d85601007387 */ /* 0x000be20000100a00 */
[----:B0-----:R-:W-:Y:S02]  /*3db0*/  IADD3 R88, P3, R92, R130, RZ ;  /* 0x000000825c587210 */ /* 0x001fe40007f7e0ff */
[----:B-1----:R-:W-:-:S02]  /*3dc0*/  LEA.HI.X.SX32 R91, R97, R131, 0x1, P2 ;  /* 0x00000083615b7211 */ /* 0x002fc400010f0eff */
[-C--:B------:R-:W-:Y:S02]  /*3dd0*/  LEA.HI.X.SX32 R89, R7, R131.reuse, 0x1, P3 ;  /* 0x0000008307597211 */ /* 0x080fe400018f0eff */
[-C--:B-----5:R-:W-:Y:S01]  /*3de0*/  IADD3 R86, P5, R94, R130.reuse, RZ ;  /* 0x000000825e567210 */ /* 0x0a0fe20007fbe0ff */
[----:B------:R0:W-:Y:S01]  /*3df0*/  STL.64 [R1+0x4d0], R84 ;  /* 0x0004d05401007387 */ /* 0x0001e20000100a00 */
[----:B------:R-:W-:Y:S02]  /*3e00*/  IADD3 R4, P2, R8, R130, RZ ;  /* 0x0000008208047210 */ /* 0x000fe40007f5e0ff */
[-C--:B------:R-:W-:Y:S01]  /*3e10*/  LEA.HI.X.SX32 R87, R98, R131.reuse, 0x1, P5 ;  /* 0x0000008362577211 */ /* 0x080fe200028f0eff */
[----:B------:R1:W-:Y:S01]  /*3e20*/  STL.64 [R1+0x4c8], R88 ;  /* 0x0004c85801007387 */ /* 0x0003e20000100a00 */
[----:B------:R-:W-:-:S03]  /*3e30*/  LEA.HI.X.SX32 R5, R100, R131, 0x1, P2 ;  /* 0x0000008364057211 */ /* 0x000fc600010f0eff */
[----:B------:R-:W-:Y:S04]  /*3e40*/  STL.64 [R1+0x5e0], R90 ;  /* 0x0005e05a01007387 */ /* 0x000fe80000100a00 */
[----:B------:R5:W-:Y:S01]  /*3e50*/  STL.64 [R1+0x4c0], R86 ;  /* 0x0004c05601007387 */ /* 0x000be20000100a00 */
[-C--:B0-----:R-:W-:Y:S02]  /*3e60*/  IADD3 R84, P4, R95, R130.reuse, RZ ;  /* 0x000000825f547210 */ /* 0x081fe40007f9e0ff */
[-C--:B-1----:R-:W-:Y:S01]  /*3e70*/  IADD3 R88, P3, R9, R130.reuse, RZ ;  /* 0x0000008209587210 */ /* 0x082fe20007f7e0ff */
[----:B------:R0:W-:Y:S01]  /*3e80*/  STL.64 [R1+0x6b0], R4 ;  /* 0x0006b00401007387 */ /* 0x0001e20000100a00 */
[----:B-----5:R-:W-:Y:S02]  /*3e90*/  IADD3 R86, P5, R22, R130, RZ ;  /* 0x0000008216567210 */ /* 0x020fe40007fbe0ff */
[----:B------:R-:W-:-:S02]  /*3ea0*/  LEA.HI.X.SX32 R89, R8, R131, 0x1, P3 ;  /* 0x0000008308597211 */ /* 0x000fc400018f0eff */
[-C--:B------:R-:W-:Y:S02]  /*3eb0*/  LEA.HI.X.SX32 R87, R9, R131.reuse, 0x1, P5 ;  /* 0x0000008309577211 */ /* 0x080fe400028f0eff */
[-C--:B0-----:R-:W-:Y:S02]  /*3ec0*/  IADD3 R4, P2, R99, R130.reuse, RZ ;  /* 0x0000008263047210 */ /* 0x081fe40007f5e0ff */
[-C--:B------:R-:W-:Y:S01]  /*3ed0*/  IADD3 R6, P3, R101, R130.reuse, RZ ;  /* 0x0000008265067210 */ /* 0x080fe20007f7e0ff */
[----:B------:R0:W-:Y:S01]  /*3ee0*/  STL.64 [R1+0x5d8], R86 ;  /* 0x0005d85601007387 */ /* 0x0001e20000100a00 */
[-C--:B------:R-:W-:Y:S02]  /*3ef0*/  LEA.HI.X.SX32 R85, R22, R131.reuse, 0x1, P4 ;  /* 0x0000008316557211 */ /* 0x080fe400020f0eff */
[-C--:B------:R-:W-:Y:S02]  /*3f00*/  LEA.HI.X.SX32 R5, R104, R131.reuse, 0x1, P2 ;  /* 0x0000008368057211 */ /* 0x080fe400010f0eff */
[C---:B------:R-:W-:Y:S01]  /*3f10*/  LEA.HI.X.SX32 R7, R28.reuse, R131, 0x1, P3 ;  /* 0x000000831c077211 */ /* 0x040fe200018f0eff */
[----:B------:R-:W-:Y:S01]  /*3f20*/  STL.64 [R1+0x668], R88 ;  /* 0x0006685801007387 */ /* 0x000fe20000100a00 */
[----:B0-----:R-:W-:-:S03]  /*3f30*/  IADD3 R86, P5, R28, R130, RZ ;  /* 0x000000821c567210 */ /* 0x001fc60007fbe0ff */
[----:B------:R0:W-:Y:S01]  /*3f40*/  STL.64 [R1+0x4b8], R84 ;  /* 0x0004b85401007387 */ /* 0x0001e20000100a00 */
[----:B------:R-:W-:-:S03]  /*3f50*/  LEA.HI.X.SX32 R87, R105, R131, 0x1, P5 ;  /* 0x0000008369577211 */ /* 0x000fc600028f0eff */
[----:B------:R-:W-:Y:S01]  /*3f60*/  STL.64 [R1+0x4b0], R4 ;  /* 0x0004b00401007387 */ /* 0x000fe20000100a00 */
[----:B------:R-:W-:-:S03]  /*3f70*/  IADD3 R8, P5, R29, R130, RZ ;  /* 0x000000821d087210 */ /* 0x000fc60007fbe0ff */
[----:B------:R1:W-:Y:S01]  /*3f80*/  STL.64 [R1+0x4a8], R6 ;  /* 0x0004a80601007387 */ /* 0x0003e20000100a00 */
[-C--:B0-----:R-:W-:Y:S02]  /*3f90*/  IADD3 R84, P4, R102, R130.reuse, RZ ;  /* 0x0000008266547210 */ /* 0x081fe40007f9e0ff */
[-C--:B------:R-:W-:Y:S02]  /*3fa0*/  LEA.HI.X.SX32 R9, R109, R131.reuse, 0x1, P5 ;  /* 0x000000836d097211 */ /* 0x080fe400028f0eff */
[-C--:B------:R-:W-:Y:S02]  /*3fb0*/  LEA.HI.X.SX32 R85, R107, R131.reuse, 0x1, P4 ;  /* 0x000000836b557211 */ /* 0x080fe400020f0eff */
[-C--:B-1----:R-:W-:Y:S01]  /*3fc0*/  IADD3 R6, P3, R30, R130.reuse, RZ ;  /* 0x000000821e067210 */ /* 0x082fe20007f7e0ff */
[----:B------:R-:W-:Y:S03]  /*3fd0*/  STL.64 [R1+0x5d0], R86 ;  /* 0x0005d05601007387 */ /* 0x000fe60000100a00 */
[----:B------:R-:W-:Y:S01]  /*3fe0*/  LEA.HI.X.SX32 R7, R29, R131, 0x1, P3 ;  /* 0x000000831d077211 */ /* 0x000fe200018f0eff */
[----:B------:R0:W-:Y:S01]  /*3ff0*/  STL.64 [R1+0x4a0], R84 ;  /* 0x0004a05401007387 */ /* 0x0001e20000100a00 */
[----:B------:R-:W-:-:S03]  /*4000*/  IADD3 R4, P2, R103, R130, RZ ;  /* 0x0000008267047210 */ /* 0x000fc60007f5e0ff */
[----:B------:R-:W-:Y:S04]  /*4010*/  STL.64 [R1+0x660], R8 ;  /* 0x0006600801007387 */ /* 0x000fe80000100a00 */
[----:B------:R1:W-:Y:S01]  /*4020*/  STL.64 [R1+0x5c8], R6 ;  /* 0x0005c80601007387 */ /* 0x0003e20000100a00 */
[----:B------:R-:W-:Y:S02]  /*4030*/  LEA.HI.X.SX32 R5, R30, R131, 0x1, P2 ;  /* 0x000000831e057211 */ /* 0x000fe400010f0eff */
[-C--:B0-----:R-:W-:Y:S02]  /*4040*/  IADD3 R84, P4, R106, R130.reuse, RZ ;  /* 0x000000826a547210 */ /* 0x081fe40007f9e0ff */
[----:B-1----:R-:W-:-:S04]  /*4050*/  IADD3 R6, P3, R31, R130, RZ ;  /* 0x000000821f067210 */ /* 0x002fc80007f7e0ff */
[----:B------:R-:W-:Y:S01]  /*4060*/  LEA.HI.X.SX32 R7, R113, R131, 0x1, P3 ;  /* 0x0000008371077211 */ /* 0x000fe200018f0eff */
[----:B------:R0:W-:Y:S01]  /*4070*/  STL.64 [R1+0x498], R4 ;  /* 0x0004980401007387 */ /* 0x0001e20000100a00 */
[----:B------:R-:W-:-:S03]  /*4080*/  IADD3 R8, P5, R108, R130, RZ ;  /* 0x000000826c087210 */ /* 0x000fc60007fbe0ff */
[----:B------:R1:W-:Y:S01]  /*4090*/  STL.64 [R1+0x5c0], R6 ;  /* 0x0005c00601007387 */ /* 0x0003e20000100a00 */
[-C--:B------:R-:W-:Y:S02]  /*40a0*/  LEA.HI.X.SX32 R85, R112, R131.reuse, 0x1, P4 ;  /* 0x0000008370557211 */ /* 0x080fe400020f0eff */
[-C--:B------:R-:W-:Y:S02]  /*40b0*/  LEA.HI.X.SX32 R9, R31, R131.reuse, 0x1, P5 ;  /* 0x000000831f097211 */ /* 0x080fe400028f0eff */
[-C--:B0-----:R-:W-:Y:S02]  /*40c0*/  IADD3 R4, P2, R110, R130.reuse, RZ ;  /* 0x000000826e047210 */ /* 0x081fe40007f5e0ff */
[-C--:B-1----:R-:W-:Y:S02]  /*40d0*/  IADD3 R6, P3, R32, R130.reuse, RZ ;  /* 0x0000008220067210 */ /* 0x082fe40007f7e0ff */
[-C--:B------:R-:W-:Y:S02]  /*40e0*/  LEA.HI.X.SX32 R5, R114, R131.reuse, 0x1, P2 ;  /* 0x0000008372057211 */ /* 0x080fe400010f0eff */
[----:B------:R-:W-:Y:S01]  /*40f0*/  LEA.HI.X.SX32 R7, R115, R131, 0x1, P3 ;  /* 0x0000008373077211 */ /* 0x000fe200018f0eff */
[----:B------:R-:W-:Y:S04]  /*4100*/  STL.64 [R1+0x490], R84 ;  /* 0x0004905401007387 */ /* 0x000fe80000100a00 */
[----:B------:R0:W-:Y:S04]  /*4110*/  STL.64 [R1+0x488], R8 ;  /* 0x0004880801007387 */ /* 0x0001e80000100a00 */
[----:B------:R1:W-:Y:S04]  /*4120*/  STL.64 [R1+0x480], R4 ;  /* 0x0004800401007387 */ /* 0x0003e80000100a00 */
[----:B------:R5:W-:Y:S01]  /*4130*/  STL.64 [R1+0x6d0], R6 ;  /* 0x0006d00601007387 */ /* 0x000be20000100a00 */
[----:B0-----:R-:W-:-:S02]  /*4140*/  IADD3 R8, P5, R33, R130, RZ ;  /* 0x0000008221087210 */ /* 0x001fc40007fbe0ff */
[-C--:B-1----:R-:W-:Y:S02]  /*4150*/  IADD3 R4, P2, R34, R130.reuse, RZ ;  /* 0x0000008222047210 */ /* 0x082fe40007f5e0ff */
[-C--:B------:R-:W-:Y:S02]  /*4160*/  LEA.HI.X.SX32 R9, R32, R131.reuse, 0x1, P5 ;  /* 0x0000008320097211 */ /* 0x080fe400028f0eff */
[-C--:B-----5:R-:W-:Y:S02]  /*4170*/  IADD3 R6, P3, R35, R130.reuse, RZ ;  /* 0x0000008223067210 */ /* 0x0a0fe40007f7e0ff */
[-C--:B------:R-:W-:Y:S02]  /*4180*/  LEA.HI.X.SX32 R5, R33, R131.reuse, 0x1, P2 ;  /* 0x0000008321057211 */ /* 0x080fe400010f0eff */
[----:B------:R-:W-:Y:S01]  /*4190*/  LEA.HI.X.SX32 R7, R34, R131, 0x1, P3 ;  /* 0x0000008322077211 */ /* 0x000fe200018f0eff */
[----:B------:R0:W-:Y:S01]  /*41a0*/  STL.64 [R1+0x6a8], R8 ;  /* 0x0006a80801007387 */ /* 0x0001e20000100a00 */
[----:B------:R-:W-:-:S03]  /*41b0*/  IADD3 R28, P4, R111, R130, RZ ;  /* 0x000000826f1c7210 */ /* 0x000fc60007f9e0ff */
[----:B------:R1:W-:Y:S01]  /*41c0*/  STL.64 [R1+0x658], R4 ;  /* 0x0006580401007387 */ /* 0x0003e20000100a00 */
[----:B------:R-:W-:-:S03]  /*41d0*/  LEA.HI.X.SX32 R29, R35, R131, 0x1, P4 ;  /* 0x00000083231d7211 */ /* 0x000fc600020f0eff */
[----:B------:R5:W-:Y:S01]  /*41e0*/  STL.64 [R1+0x5b8], R6 ;  /* 0x0005b80601007387 */ /* 0x000be20000100a00 */
[-C--:B0-----:R-:W-:Y:S02]  /*41f0*/  IADD3 R8, P5, R116, R130.reuse, RZ ;  /* 0x0000008274087210 */ /* 0x081fe40007fbe0ff */
[-C--:B-1----:R-:W-:Y:S02]  /*4200*/  IADD3 R4, P2, R117, R130.reuse, RZ ;  /* 0x0000008275047210 */ /* 0x082fe40007f5e0ff */
[-C--:B-----5:R-:W-:Y:S02]  /*4210*/  IADD3 R6, P3, R36, R130.reuse, RZ ;  /* 0x0000008224067210 */ /* 0x0a0fe40007f7e0ff */
[-C--:B------:R-:W-:Y:S02]  /*4220*/  LEA.HI.X.SX32 R9, R120, R131.reuse, 0x1, P5 ;  /* 0x0000008378097211 */ /* 0x080fe400028f0eff */
[-C--:B------:R-:W-:Y:S02]  /*4230*/  LEA.HI.X.SX32 R7, R121, R131.reuse, 0x1, P3 ;  /* 0x0000008379077211 */ /* 0x080fe400018f0eff */
[----:B------:R-:W-:Y:S01]  /*4240*/  LEA.HI.X.SX32 R5, R36, R131, 0x1, P2 ;  /* 0x0000008324057211 */ /* 0x000fe200010f0eff */
[----:B------:R0:W-:Y:S04]  /*4250*/  STL.64 [R1+0x478], R28 ;  /* 0x0004781c01007387 */ /* 0x0001e80000100a00 */
[----:B------:R1:W-:Y:S04]  /*4260*/  STL.64 [R1+0x470], R8 ;  /* 0x0004700801007387 */ /* 0x0003e80000100a00 */
[----:B------:R5:W-:Y:S01]  /*4270*/  STL.64 [R1+0x5b0], R6 ;  /* 0x0005b00601007387 */ /* 0x000be20000100a00 */
[----:B0-----:R-:W-:-:S03]  /*4280*/  IADD3 R28, P4, R118, R130, RZ ;  /* 0x00000082761c7210 */ /* 0x001fc60007f9e0ff */
[----:B------:R0:W-:Y:S01]  /*4290*/  STL.64 [R1+0x468], R4 ;  /* 0x0004680401007387 */ /* 0x0001e20000100a00 */
[-C--:B-1----:R-:W-:Y:S02]  /*42a0*/  IADD3 R8, P5, R119, R130.reuse, RZ ;  /* 0x0000008277087210 */ /* 0x082fe40007fbe0ff */
[-C--:B-----5:R-:W-:Y:S02]  /*42b0*/  IADD3 R6, P3, R37, R130.reuse, RZ ;  /* 0x0000008225067210 */ /* 0x0a0fe40007f7e0ff */
[-C--:B------:R-:W-:Y:S02]  /*42c0*/  LEA.HI.X.SX32 R29, R123, R131.reuse, 0x1, P4 ;  /* 0x000000837b1d7211 */ /* 0x080fe400020f0eff */
[C---:B0-----:R-:W-:Y:S02]  /*42d0*/  IADD3 R4, P2, R38.reuse, R130, RZ ;  /* 0x0000008226047210 */ /* 0x041fe40007f5e0ff */
[-C--:B------:R-:W-:Y:S02]  /*42e0*/  LEA.HI.X.SX32 R7, R125, R131.reuse, 0x1, P3 ;  /* 0x000000837d077211 */ /* 0x080fe400018f0eff */
[-C--:B------:R-:W-:Y:S01]  /*42f0*/  LEA.HI.X.SX32 R5, R37, R131.reuse, 0x1, P2 ;  /* 0x0000008325057211 */ /* 0x080fe200010f0eff */
[----:B------:R0:W-:Y:S01]  /*4300*/  STL.64 [R1+0x460], R28 ;  /* 0x0004601c01007387 */ /* 0x0001e20000100a00 */
[----:B------:R-:W-:-:S03]  /*4310*/  LEA.HI.X.SX32 R9, R38, R131, 0x1, P5 ;  /* 0x0000008326097211 */ /* 0x000fc600028f0eff */
[----:B------:R1:W-:Y:S04]  /*4320*/  STL.64 [R1+0x650], R6 ;  /* 0x0006500601007387 */ /* 0x0003e80000100a00 */
[----:B------:R5:W-:Y:S01]  /*4330*/  STL.64 [R1+0x5a8], R4 ;  /* 0x0005a80401007387 */ /* 0x000be20000100a00 */
[----:B0-----:R-:W-:-:S03]  /*4340*/  IADD3 R28, P4, R122, R130, RZ ;  /* 0x000000827a1c7210 */ /* 0x001fc60007f9e0ff */
[----:B------:R0:W-:Y:S01]  /*4350*/  STL.64 [R1+0x458], R8 ;  /* 0x0004580801007387 */ /* 0x0001e20000100a00 */
[-C--:B-1----:R-:W-:Y:S02]  /*4360*/  IADD3 R6, P3, R124, R130.reuse, RZ ;  /* 0x000000827c067210 */ /* 0x082fe40007f7e0ff */
[-C--:B-----5:R-:W-:Y:S02]  /*4370*/  IADD3 R4, P2, R39, R130.reuse, RZ ;  /* 0x0000008227047210 */ /* 0x0a0fe40007f5e0ff */
[-C--:B------:R-:W-:Y:S02]  /*4380*/  LEA.HI.X.SX32 R29, R128, R131.reuse, 0x1, P4 ;  /* 0x00000083801d7211 */ /* 0x080fe400020f0eff */
[----:B0-----:R-:W-:Y:S02]  /*4390*/  IADD3 R8, P5, R126, R130, RZ ;  /* 0x000000827e087210 */ /* 0x001fe40007fbe0ff */
[-C--:B------:R-:W-:Y:S02]  /*43a0*/  LEA.HI.X.SX32 R5, R129, R131.reuse, 0x1, P2 ;  /* 0x0000008381057211 */ /* 0x080fe400010f0eff */
[----:B------:R-:W-:-:S02]  /*43b0*/  LEA.HI.X.SX32 R7, R39, R131, 0x1, P3 ;  /* 0x0000008327077211 */ /* 0x000fc400018f0eff */
[----:B------:R-:W-:Y:S01]  /*43c0*/  LEA.HI.X.SX32 R9, R146, R131, 0x1, P5 ;  /* 0x0000008392097211 */ /* 0x000fe200028f0eff */
[----:B------:R-:W-:Y:S04]  /*43d0*/  STL.64 [R1+0x450], R28 ;  /* 0x0004501c01007387 */ /* 0x000fe80000100a00 */
[----:B------:R0:W-:Y:S04]  /*43e0*/  STL.64 [R1+0x5a0], R4 ;  /* 0x0005a00401007387 */ /* 0x0001e80000100a00 */
[----:B------:R1:W-:Y:S04]  /*43f0*/  STL.64 [R1+0x448], R6 ;  /* 0x0004480601007387 */ /* 0x0003e80000100a00 */
[----:B------:R5:W-:Y:S01]  /*4400*/  STL.64 [R1+0x440], R8 ;  /* 0x0004400801007387 */ /* 0x000be20000100a00 */
[----:B0-----:R-:W-:-:S02]  /*4410*/  IADD3 R4, P2, R40, R130, RZ ;  /* 0x0000008228047210 */ /* 0x001fc40007f5e0ff */
[CC--:B-1----:R-:W-:Y:S02]  /*4420*/  IADD3 R6, P3, R41.reuse, R130.reuse, RZ ;  /* 0x0000008229067210 */ /* 0x0c2fe40007f7e0ff */
        /* <DEDUP_REMOVED lines=16> */
[----:B------:R-:W-:Y:S04]  /*4530*/  STL.64 [R1+0x430], R4 ;  /* 0x0004300401007387 */ /* 0x000fe80000100a00 */
[----:B------:R1:W-:Y:S01]  /*4540*/  STL.64 [R1+0x590], R8 ;  /* 0x0005900801007387 */ /* 0x0003e20000100a00 */
[----:B0-----:R-:W-:-:S03]  /*4550*/  IADD3 R28, P4, R150, R130, RZ ;  /* 0x00000082961c7210 */ /* 0x001fc60007f9e0ff */
[----:B------:R0:W-:Y:S01]  /*4560*/  STL.64 [R1+0x428], R6 ;  /* 0x0004280601007387 */ /* 0x0001e20000100a00 */
[-C--:B------:R-:W-:Y:S02]  /*4570*/  LEA.HI.X.SX32 R29, R155, R131.reuse, 0x1, P4 ;  /* 0x000000839b1d7211 */ /* 0x080fe400020f0eff */
[CC--:B-1----:R-:W-:Y:S02]  /*4580*/  IADD3 R8, P5, R44.reuse, R130.reuse, RZ ;  /* 0x000000822c087210 */ /* 0x0c2fe40007fbe0ff */
[-C--:B0-----:R-:W-:Y:S02]  /*4590*/  IADD3 R6, P3, R45, R130.reuse, RZ ;  /* 0x000000822d067210 */ /* 0x081fe40007f7e0ff */
        /* <DEDUP_REMOVED lines=19> */
[-C--:B-1----:R-:W-:Y:S02]  /*46d0*/  IADD3 R6, P3, R47, R130.reuse, RZ ;  /* 0x000000822f067210 */ /* 0x082fe40007f7e0ff */
[-C--:B0-----:R-:W-:Y:S02]  /*46e0*/  IADD3 R8, P5, R48, R130.reuse, RZ ;  /* 0x0000008230087210 */ /* 0x081fe40007fbe0ff */
[-C--:B------:R-:W-:Y:S02]  /*46f0*/  LEA.HI.X.SX32 R7, R169, R131.reuse, 0x1, P3 ;  /* 0x00000083a9077211 */ /* 0x080fe400018f0eff */
[----:B------:R-:W-:Y:S01]  /*4700*/  LEA.HI.X.SX32 R9, R47, R131, 0x1, P5 ;  /* 0x000000832f097211 */ /* 0x000fe200028f0eff */
        /* <DEDUP_REMOVED lines=75> */
[----:B------:R0:W-:Y:S01]  /*4bc0*/  STL.64 [R1+0x3a0], R28 ;  /* 0x0003a01c01007387 */ /* 0x0001e20000100a00 */
[----:B------:R-:W-:-:S03]  /*4bd0*/  IADD3 R6, P3, R189, R130, RZ ;  /* 0x00000082bd067210 */ /* 0x000fc60007f7e0ff */
[----:B------:R-:W-:Y:S01]  /*4be0*/  STL.64 [R1+0x620], R4 ;  /* 0x0006200401007387 */ /* 0x000fe20000100a00 */
[----:B------:R-:W-:-:S03]  /*4bf0*/  LEA.HI.X.SX32 R7, R62, R131, 0x1, P3 ;  /* 0x000000833e077211 */ /* 0x000fc600018f0eff */
[----:B------:R1:W-:Y:S01]  /*4c00*/  STL.64 [R1+0x548], R8 ;  /* 0x0005480801007387 */ /* 0x0003e20000100a00 */
[----:B0-----:R-:W-:-:S04]  /*4c10*/  IADD3 R28, P4, R192, R130, RZ ;  /* 0x00000082c01c7210 */ /* 0x001fc80007f9e0ff */
[-C--:B------:R-:W-:Y:S02]  /*4c20*/  LEA.HI.X.SX32 R29, R200, R131.reuse, 0x1, P4 ;  /* 0x00000083c81d7211 */ /* 0x080fe400020f0eff */
[-C--:B-1----:R-:W-:Y:S01]  /*4c30*/  IADD3 R8, P5, R63, R130.reuse, RZ ;  /* 0x000000823f087210 */ /* 0x082fe20007fbe0ff */
[----:B------:R0:W-:Y:S03]  /*4c40*/  STL.64 [R1+0x398], R6 ;  /* 0x0003980601007387 */ /* 0x0001e60000100a00 */
[----:B------:R-:W-:Y:S01]  /*4c50*/  LEA.HI.X.SX32 R9, R201, R131, 0x1, P5 ;  /* 0x00000083c9097211 */ /* 0x000fe200028f0eff */
[----:B------:R-:W-:Y:S01]  /*4c60*/  STL.64 [R1+0x390], R28 ;  /* 0x0003901c01007387 */ /* 0x000fe20000100a00 */
[----:B------:R-:W-:-:S03]  /*4c70*/  IADD3 R4, P2, R194, R130, RZ ;  /* 0x00000082c2047210 */ /* 0x000fc60007f5e0ff */
[----:B------:R1:W-:Y:S01]  /*4c80*/  STL.64 [R1+0x540], R8 ;  /* 0x0005400801007387 */ /* 0x0003e20000100a00 */
[----:B------:R-:W-:Y:S02]  /*4c90*/  LEA.HI.X.SX32 R5, R63, R131, 0x1, P2 ;  /* 0x000000833f057211 */ /* 0x000fe400010f0eff */
[----:B0-----:R-:W-:-:S04]  /*4ca0*/  IADD3 R6, P3, R196, R130, RZ ;  /* 0x00000082c4067210 */ /* 0x001fc80007f7e0ff */
[-C--:B------:R-:W-:Y:S02]  /*4cb0*/  LEA.HI.X.SX32 R7, R204, R131.reuse, 0x1, P3 ;  /* 0x00000083cc077211 */ /* 0x080fe400018f0eff */
[-C--:B-1----:R-:W-:Y:S01]  /*4cc0*/  IADD3 R8, P5, R64, R130.reuse, RZ ;  /* 0x0000008240087210 */ /* 0x082fe20007fbe0ff */
[----:B------:R0:W-:Y:S03]  /*4cd0*/  STL.64 [R1+0x388], R4 ;  /* 0x0003880401007387 */ /* 0x0001e60000100a00 */
[----:B------:R-:W-:Y:S01]  /*4ce0*/  LEA.HI.X.SX32 R9, R205, R131, 0x1, P5 ;  /* 0x00000083cd097211 */ /* 0x000fe200028f0eff */
        /* <DEDUP_REMOVED lines=60> */
[----:B-----5:R-:W-:Y:S02]  /*50b0*/  IADD3 R4, P2, R75, R130, RZ ;  /* 0x000000824b047210 */ /* 0x020fe40007f5e0ff */
[-C--:B------:R-:W-:Y:S02]  /*50c0*/  LEA.HI.X.SX32 R7, R244, R131.reuse, 0x1, P3 ;  /* 0x00000083f4077211 */ /* 0x080fe400018f0eff */
[-C--:B------:R-:W-:Y:S02]  /*50d0*/  LEA.HI.X.SX32 R5, R245, R131.reuse, 0x1, P2 ;  /* 0x00000083f5057211 */ /* 0x080fe400010f0eff */
[----:B------:R-:W-:Y:S01]  /*50e0*/  LEA.HI.X.SX32 R9, R75, R131, 0x1, P5 ;  /* 0x000000834b097211 */ /* 0x000fe200028f0eff */
[----:B------:R0:W-:Y:S01]  /*50f0*/  STL.64 [R1+0x338], R28 ;  /* 0x0003381c01007387 */ /* 0x0001e20000100a00 */
[----:B------:R-:W-:-:S03]  /*5100*/  IMAD R84, R3, 0x1f, RZ ;  /* 0x0000001f03547824 */ /* 0x000fc600078e02ff */
        /* <DEDUP_REMOVED lines=10> */
[----:B------:R-:W-:Y:S01]  /*51b0*/  IADD3 R6, P3, R241, R130, RZ ;  /* 0x00000082f1067210 */ /* 0x000fe20007f7e0ff */
[----:B------:R-:W-:-:S02]  /*51c0*/  IMAD R85, R3, 0x7d, RZ ;  /* 0x0000007d03557824 */ /* 0x000fc400078e02ff */
[----:B------:R-:W-:Y:S01]  /*51d0*/  STL.64 [R1+0x600], R4 ;  /* 0x0006000401007387 */ /* 0x000fe20000100a00 */
[----:B------:R-:W-:-:S03]  /*51e0*/  IMAD R84, R3, 0x3f, RZ ;  /* 0x0000003f03547824 */ /* 0x000fc600078e02ff */
[----:B------:R1:W-:Y:S01]  /*51f0*/  STL.64 [R1+0x508], R8 ;  /* 0x0005080801007387 */ /* 0x0003e20000100a00 */
[----:B------:R-:W-:Y:S02]  /*5200*/  LEA.HI.X.SX32 R7, R77, R131, 0x1, P3 ;  /* 0x000000834d077211 */ /* 0x000fe400018f0eff */
[----:B0-----:R-:W-:-:S04]  /*5210*/  IADD3 R28, P4, R248, R130, RZ ;  /* 0x00000082f81c7210 */ /* 0x001fc80007f9e0ff */
[-C--:B------:R-:W-:Y:S02]  /*5220*/  LEA.HI.X.SX32 R29, R85, R131.reuse, 0x1, P4 ;  /* 0x00000083551d7211 */ /* 0x080fe400020f0eff */
[----:B-1----:R-:W-:Y:S01]  /*5230*/  IADD3 R8, P5, R78, R130, RZ ;  /* 0x000000824e087210 */ /* 0x002fe20007fbe0ff */
[----:B------:R-:W-:Y:S03]  /*5240*/  STL.64 [R1+0x318], R6 ;  /* 0x0003180601007387 */ /* 0x000fe60000100a00 */
[----:B------:R-:W-:Y:S01]  /*5250*/  LEA.HI.X.SX32 R9, R84, R131, 0x1, P5 ;  /* 0x0000008354097211 */ /* 0x000fe200028f0eff */
[----:B------:R-:W-:Y:S01]  /*5260*/  STL.64 [R1+0x310], R28 ;  /* 0x0003101c01007387 */ /* 0x000fe20000100a00 */
[----:B------:R-:W-:-:S03]  /*5270*/  IMAD.SHL.U32 R84, R3, 0x4, RZ ;  /* 0x0000000403547824 */ /* 0x000fc600078e00ff */
[----:B------:R0:W-:Y:S01]  /*5280*/  STL.64 [R1+0x500], R8 ;  /* 0x0005000801007387 */ /* 0x0001e20000100a00 */
[-C--:B------:R-:W-:Y:S02]  /*5290*/  IADD3 R4, P2, R252, R130.reuse, RZ ;  /* 0x00000082fc047210 */ /* 0x080fe40007f5e0ff */
[----:B0-----:R-:W-:-:S04]  /*52a0*/  LEA R8, P5, R3, R130, 0x3 ;  /* 0x0000008203087211 */ /* 0x001fc800078a18ff */
[-C--:B------:R-:W-:Y:S02]  /*52b0*/  LEA.HI.X.SX32 R9, R84, R131.reuse, 0x1, P5 ;  /* 0x0000008354097211 */ /* 0x080fe400028f0eff */
[----:B------:R-:W0:Y:S01]  /*52c0*/  S2R R84, SR_TID.X ;  /* 0x0000000000547919 */ /* 0x000e220000002100 */
[-C--:B------:R-:W-:Y:S02]  /*52d0*/  LEA.HI.X.SX32 R5, R78, R131.reuse, 0x1, P2 ;  /* 0x000000834e057211 */ /* 0x080fe400010f0eff */
[CC--:B------:R-:W-:Y:S01]  /*52e0*/  LEA R28, P4, R3.reuse, R130.reuse, 0x2 ;  /* 0x00000082031c7211 */ /* 0x0c0fe200078810ff */
[----:B------:R-:W-:Y:S01]  /*52f0*/  IMAD.SHL.U32 R86, R3, 0x8, RZ ;  /* 0x0000000803567824 */ /* 0x000fe200078e00ff */
[C---:B------:R-:W-:Y:S01]  /*5300*/  IADD3 R6, P3, R79.reuse, R130, RZ ;  /* 0x000000824f067210 */ /* 0x040fe20007f7e0ff */
[----:B------:R1:W-:Y:S01]  /*5310*/  STL.64 [R1+0x308], R4 ;  /* 0x0003080401007387 */ /* 0x0003e20000100a00 */
[-C--:B------:R-:W-:Y:S02]  /*5320*/  LEA.HI.X.SX32 R29, R79, R131.reuse, 0x1, P4 ;  /* 0x000000834f1d7211 */ /* 0x080fe400020f0eff */
[C---:B------:R-:W-:Y:S01]  /*5330*/  LEA.HI.X.SX32 R7, R3.reuse, R131, 0x1, P3 ;  /* 0x0000008303077211 */ /* 0x040fe200018f0eff */
[----:B------:R-:W-:-:S02]  /*5340*/  IMAD R85, R3, 0xfe, RZ ;  /* 0x000000fe03557824 */ /* 0x000fc400078e02ff */
[----:B------:R5:W-:Y:S01]  /*5350*/  STL.64 [R1+0x6e8], R28 ;  /* 0x0006e81c01007387 */ /* 0x000be20000100a00 */
[----:B-1----:R-:W-:-:S03]  /*5360*/  LEA R4, P2, R3, R130, 0x4 ;  /* 0x0000008203047211 */ /* 0x002fc600078420ff */
[----:B------:R1:W-:Y:S01]  /*5370*/  STL.64 [R1+0x6d8], R8 ;  /* 0x0006d80801007387 */ /* 0x0003e20000100a00 */
[----:B------:R-:W-:-:S03]  /*5380*/  LEA.HI.X.SX32 R5, R86, R131, 0x1, P2 ;  /* 0x0000008356057211 */ /* 0x000fc600010f0eff */
[----:B------:R-:W-:Y:S01]  /*5390*/  STL.64 [R1+0x6f0], R6 ;  /* 0x0006f00601007387 */ /* 0x000fe20000100a00 */
[----:B------:R-:W-:Y:S01]  /*53a0*/  MOV R88, c[0x0][0x1a4] ;  /* 0x0000690000587a02 */ /* 0x000fe20000000f00 */
[----:B------:R-:W-:Y:S01]  /*53b0*/  IMAD.MOV.U32 R86, RZ, RZ, c[0x0][0x1a4] ;  /* 0x00006900ff567624 */ /* 0x000fe200078e00ff */
[----:B0-----:R-:W-:Y:S01]  /*53c0*/  LOP3.LUT R25, R25, 0x10, R84, 0x78, !PT ;  /* 0x0000001019197812 */ /* 0x001fe200078e7854 */
[----:B------:R0:W-:Y:S01]  /*53d0*/  STL.64 [R1+0x6b8], R4 ;  /* 0x0006b80401007387 */ /* 0x0001e20000100a00 */
[----:B------:R-:W-:Y:S01]  /*53e0*/  MOV R84, c[0x0][0x1a4] ;  /* 0x0000690000547a02 */ /* 0x000fe20000000f00 */
[----:B------:R-:W-:Y:S01]  /*53f0*/  IMAD.SHL.U32 R88, R88, 0x10, RZ ;  /* 0x0000001058587824 */ /* 0x000fe200078e00ff */
[CC--:B-----5:R-:W-:Y:S01]  /*5400*/  LEA R28, P4, R3.reuse, R130.reuse, 0x5 ;  /* 0x00000082031c7211 */ /* 0x0e0fe200078828ff */
[----:B------:R-:W-:Y:S01]  /*5410*/  IMAD.SHL.U32 R86, R86, 0x20, RZ ;  /* 0x0000002056567824 */ /* 0x000fe200078e00ff */
[-C--:B-1----:R-:W-:Y:S01]  /*5420*/  LEA R8, P5, R3, R130.reuse, 0x6 ;  /* 0x0000008203087211 */ /* 0x082fe200078a30ff */
[----:B------:R-:W-:Y:S01]  /*5430*/  IMAD R84, R84, 0x7f, RZ ;  /* 0x0000007f54547824 */ /* 0x000fe200078e02ff */
[-C--:B0-----:R-:W-:Y:S01]  /*5440*/  IADD3 R4, P2, R85, R130.reuse, RZ ;  /* 0x0000008255047210 */ /* 0x081fe20007f5e0ff */
[----:B------:R-:W-:Y:S01]  /*5450*/  IMAD.MOV.U32 R85, RZ, RZ, c[0x0][0x1a4] ;  /* 0x00006900ff557624 */ /* 0x000fe200078e00ff */
[----:B------:R-:W-:-:S02]  /*5460*/  LEA R6, P3, R3, R130, 0x7 ;  /* 0x0000008203067211 */ /* 0x000fc400078638ff */
[-C--:B------:R-:W-:Y:S02]  /*5470*/  LEA.HI.X.SX32 R29, R88, R131.reuse, 0x1, P4 ;  /* 0x00000083581d7211 */ /* 0x080fe400020f0eff */
[----:B------:R-:W-:Y:S02]  /*5480*/  SHF.L.U32 R85, R85, 0x6, RZ ;  /* 0x0000000655557819 */ /* 0x000fe400000006ff */
[-C--:B------:R-:W-:Y:S02]  /*5490*/  LEA.HI.X.SX32 R9, R86, R131.reuse, 0x1, P5 ;  /* 0x0000008356097211 */ /* 0x080fe400028f0eff */
[-C--:B------:R-:W-:Y:S02]  /*54a0*/  LEA.HI.X.SX32 R7, R85, R131.reuse, 0x1, P3 ;  /* 0x0000008355077211 */ /* 0x080fe400018f0eff */
[----:B------:R-:W-:Y:S01]  /*54b0*/  LEA.HI.X.SX32 R5, R84, R131, 0x1, P2 ;  /* 0x0000008354057211 */ /* 0x000fe200010f0eff */
[----:B------:R-:W-:Y:S01]  /*54c0*/  STL.64 [R1+0x678], R28 ;  /* 0x0006781c01007387 */ /* 0x000fe20000100a00 */
[----:B----4-:R-:W-:-:S03]  /*54d0*/  LOP3.LUT R3, R17, 0x40, RZ, 0x3c, !PT ;  /* 0x0000004011037812 */ /* 0x010fc600078e3cff */
[----:B------:R-:W-:Y:S01]  /*54e0*/  STL.64 [R1+0x5f8], R8 ;  /* 0x0005f80801007387 */ /* 0x000fe20000100a00 */
[----:B------:R-:W-:-:S03]  /*54f0*/  LOP3.LUT R3, R25, 0x20, RZ, 0x3c, !PT ;  /* 0x0000002019037812 */ /* 0x000fc600078e3cff */
[----:B------:R-:W-:Y:S01]  /*5500*/  STL.64 [R1+0x4f8], R6 ;  /* 0x0004f80601007387 */ /* 0x000fe20000100a00 */
[----:B------:R-:W-:-:S03]  /*5510*/  CS2R R56, SRZ ;  /* 0x0000000000387805 */ /* 0x000fc6000001ff00 */
[----:B------:R0:W-:Y:S01]  /*5520*/  STL.64 [R1+0x300], R4 ;  /* 0x0003000401007387 */ /* 0x0001e20000100a00 */
        /* <DEDUP_REMOVED lines=10> */
[----:B0-----:R-:W-:Y:S01]  /*55d0*/  LOP3.LUT R4, R17, 0x20, RZ, 0x3c, !PT ;  /* 0x0000002011047812 */ /* 0x001fe200078e3cff */
[----:B------:R-:W-:Y:S01]  /*55e0*/  CS2R R78, SRZ ;  /* 0x00000000004e7805 */ /* 0x000fe2000001ff00 */
[----:B---3--:R-:W-:Y:S01]  /*55f0*/  LOP3.LUT R5, R19, 0x40, RZ, 0x3c, !PT ;  /* 0x0000004013057812 */ /* 0x008fe200078e3cff */
[----:B------:R-:W-:Y:S01]  /*5600*/  CS2R R64, SRZ ;  /* 0x0000000000407805 */ /* 0x000fe2000001ff00 */
[----:B------:R-:W-:Y:S01]  /*5610*/  LOP3.LUT R4, R18, 0x20, RZ, 0x3c, !PT ;  /* 0x0000002012047812 */ /* 0x000fe200078e3cff */
[----:B------:R-:W-:Y:S01]  /*5620*/  CS2R R66, SRZ ;  /* 0x0000000000427805 */ /* 0x000fe2000001ff00 */
[----:B------:R-:W-:-:S02]  /*5630*/  LOP3.LUT R252, R17, 0x60, RZ, 0x3c, !PT ;  /* 0x0000006011fc7812 */ /* 0x000fc400078e3cff */
[C---:B------:R-:W-:Y:S02]  /*5640*/  LOP3.LUT R5, R25.reuse, 0x40, RZ, 0x3c, !PT ;  /* 0x0000004019057812 */ /* 0x040fe400078e3cff */
[----:B------:R-:W-:Y:S02]  /*5650*/  LOP3.LUT R4, R25, 0x60, RZ, 0x3c, !PT ;  /* 0x0000006019047812 */ /* 0x000fe400078e3cff */
[----:B--2---:R-:W-:Y:S02]  /*5660*/  LOP3.LUT R3, R20, 0x40, RZ, 0x3c, !PT ;  /* 0x0000004014037812 */ /* 0x004fe400078e3cff */
.L_x_1:
[----:B------:R-:W2:Y:S04]  /*5670*/  LDL.64 R38, [R1+0x6c8] ;  /* 0x0006c80001267983 */ /* 0x000ea80000100a00 */
[----:B------:R-:W3:Y:S04]  /*5680*/  LDL.64 R32, [R1+0x6f0] ;  /* 0x0006f00001207983 */ /* 0x000ee80000100a00 */
[----:B------:R-:W4:Y:S04]  /*5690*/  LDL.64 R28, [R1+0x6e0] ;  /* 0x0006e000011c7983 */ /* 0x000f280000100a00 */
[----:B------:R-:W5:Y:S04]  /*56a0*/  LDL.64 R54, [R1+0x6b8] ;  /* 0x0006b80001367983 */ /* 0x000f680000100a00 */
[----:B------:R-:W5:Y:S04]  /*56b0*/  LDL.64 R50, [R1+0x6b0] ;  /* 0x0006b00001327983 */ /* 0x000f680000100a00 */
[----:B------:R-:W5:Y:S04]  /*56c0*/  LDL.64 R8, [R1+0x6d8] ;  /* 0x0006d80001087983 */ /* 0x000f680000100a00 */
[----:B------:R-:W5:Y:S04]  /*56d0*/  LDL.64 R42, [R1+0x6a8] ;  /* 0x0006a800012a7983 */ /* 0x000f680000100a00 */
[----:B------:R-:W5:Y:S01]  /*56e0*/  LDL.64 R30, [R1+0x6e8] ;  /* 0x0006e800011e7983 */ /* 0x000f620000100a00 */
[----:B------:R-:W-:-:S03]  /*56f0*/  IMAD.WIDE R4, R23, 0x2, R130 ;  /* 0x0000000217047825 */ /* 0x000fc600078e0282 */
[----:B------:R-:W5:Y:S04]  /*5700*/  LDL.64 R46, [R1+0x690] ;  /* 0x00069000012e7983 */ /* 0x000f680000100a00 */
[----:B------:R2:W5:Y:S04]  /*5710*/  LDG.E.U16 R3, [R4.64] ;  /* 0x0000000404037981 */ /* 0x000568000c1e1500 */
[----:B------:R-:W5:Y:S04]  /*5720*/  LDL.64 R44, [R1+0x688] ;  /* 0x00068800012c7983 */ /* 0x000f680000100a00 */
        /* <DEDUP_REMOVED lines=51> */
[----:B------:R-:W5:Y:S01]  /*5a60*/  LDL.64 R248, [R1+0x48] ;  /* 0x0000480001f87983 */ /* 0x000f620000100a00 */
[----:B--2---:R-:W-:-:S04]  /*5a70*/  IMAD.WIDE R4, R23, 0x2, R38 ;  /* 0x0000000217047825 */ /* 0x004fc800078e0226 */
[C---:B---3--:R-:W-:Y:S01]  /*5a80*/  IMAD.WIDE R98, R23.reuse, 0x2, R32 ;  /* 0x0000000217627825 */ /* 0x048fe200078e0220 */
[----:B------:R5:W2:Y:S03]  /*5a90*/  LDG.E.U16 R49, [R4.64] ;  /* 0x0000000404317981 */ /* 0x000aa6000c1e1500 */
[C---:B----4-:R-:W-:Y:S01]  /*5aa0*/  IMAD.WIDE R28, R23.reuse, 0x2, R28 ;  /* 0x00000002171c7825 */ /* 0x050fe200078e021c */
[----:B------:R-:W3:Y:S04]  /*5ab0*/  LDL.64 R32, [R1+0x698] ;  /* 0x0006980001207983 */ /* 0x000ee80000100a00 */
[----:B------:R0:W4:Y:S01]  /*5ac0*/  LDG.E.U16 R153, [R28.64] ;  /* 0x000000041c997981 */ /* 0x000122000c1e1500 */
[----:B-----5:R-:W-:-:S03]  /*5ad0*/  IMAD.WIDE R4, R23, 0x2, R54 ;  /* 0x0000000217047825 */ /* 0x020fc600078e0236 */
[----:B------:R-:W5:Y:S01]  /*5ae0*/  LDL.64 R54, [R1+0x660] ;  /* 0x0006600001367983 */ /* 0x000f620000100a00 */
[----:B------:R-:W-:-:S03]  /*5af0*/  IMAD.WIDE R8, R23, 0x2, R8 ;  /* 0x0000000217087825 */ /* 0x000fc600078e0208 */
[----:B------:R1:W2:Y:S01]  /*5b00*/  LDG.E.U16 R5, [R4.64] ;  /* 0x0000000404057981 */ /* 0x0002a2000c1e1500 */
[----:B0-----:R-:W-:-:S03]  /*5b10*/  IMAD.WIDE R28, R23, 0x2, R50 ;  /* 0x00000002171c7825 */ /* 0x001fc600078e0232 */
[----:B------:R0:W2:Y:S04]  /*5b20*/  LDG.E.U16 R111, [R8.64] ;  /* 0x00000004086f7981 */ /* 0x0000a8000c1e1500 */
[----:B------:R-:W2:Y:S01]  /*5b30*/  LDL.64 R50, [R1+0x658] ;  /* 0x0006580001327983 */ /* 0x000ea20000100a00 */
[----:B------:R-:W-:-:S03]  /*5b40*/  IMAD.WIDE R30, R23, 0x2, R30 ;  /* 0x00000002171e7825 */ /* 0x000fc600078e021e */
[----:B------:R1:W2:Y:S01]  /*5b50*/  LDG.E.U16 R97, [R28.64] ;  /* 0x000000041c617981 */ /* 0x0002a2000c1e1500 */
[----:B0-----:R-:W-:-:S03]  /*5b60*/  IMAD.WIDE R8, R23, 0x2, R42 ;  /* 0x0000000217087825 */ /* 0x001fc600078e022a */
[----:B------:R-:W2:Y:S04]  /*5b70*/  LDL.64 R42, [R1+0x650] ;  /* 0x00065000012a7983 */ /* 0x000ea80000100a00 */
[----:B------:R0:W4:Y:S01]  /*5b80*/  LDG.E.U16 R39, [R30.64] ;  /* 0x000000041e277981 */ /* 0x000122000c1e1500 */
[----:B-1----:R-:W-:-:S03]  /*5b90*/  IMAD.WIDE R28, R23, 0x2, R44 ;  /* 0x00000002171c7825 */ /* 0x002fc600078e022c */
[----:B------:R1:W4:Y:S04]  /*5ba0*/  LDG.E.U16 R101, [R8.64] ;  /* 0x0000000408657981 */ /* 0x000328000c1e1500 */
[----:B------:R5:W4:Y:S01]  /*5bb0*/  LDG.E.U16 R48, [R28.64] ;  /* 0x000000041c307981 */ /* 0x000b22000c1e1500 */
[----:B0-----:R-:W-:-:S03]  /*5bc0*/  IMAD.WIDE R30, R23, 0x2, R46 ;  /* 0x00000002171e7825 */ /* 0x001fc600078e022e */
[----:B------:R-:W4:Y:S01]  /*5bd0*/  LDL.64 R46, [R1+0x630] ;  /* 0x00063000012e7983 */ /* 0x000f220000100a00 */
[----:B-1----:R-:W-:-:S03]  /*5be0*/  IMAD.WIDE R8, R23, 0x2, R40 ;  /* 0x0000000217087825 */ /* 0x002fc600078e0228 */
[----:B------:R0:W4:Y:S01]  /*5bf0*/  LDG.E.U16 R94, [R30.64] ;  /* 0x000000041e5e7981 */ /* 0x000122000c1e1500 */
[----:B------:R-:W-:-:S03]  /*5c00*/  IMAD.WIDE R6, R23, 0x2, R6 ;  /* 0x0000000217067825 */ /* 0x000fc600078e0206 */
[----:B------:R-:W4:Y:S04]  /*5c10*/  LDL.64 R44, [R1+0x628] ;  /* 0x00062800012c7983 */ /* 0x000f280000100a00 */
[----:B------:R1:W4:Y:S01]  /*5c20*/  LDG.E.U16 R95, [R6.64] ;  /* 0x00000004065f7981 */ /* 0x000322000c1e1500 */
[----:B0-----:R-:W-:-:S03]  /*5c30*/  IMAD.WIDE R30, R23, 0x2, R90 ;  /* 0x00000002171e7825 */ /* 0x001fc600078e025a */
[----:B------:R-:W4:Y:S04]  /*5c40*/  LDL.64 R90, [R1+0x610] ;  /* 0x00061000015a7983 */ /* 0x000f280000100a00 */
[----:B------:R-:W4:Y:S01]  /*5c50*/  LDL.64 R40, [R1+0x620] ;  /* 0x0006200001287983 */ /* 0x000f220000100a00 */
[----:B------:R-:W-:-:S03]  /*5c60*/  IMAD.WIDE R112, R23, 0x2, R92 ;  /* 0x0000000217707825 */ /* 0x000fc600078e025c */
[----:B------:R4:W4:Y:S04]  /*5c70*/  LDG.E.U16 R38, [R30.64] ;  /* 0x000000041e267981 */ /* 0x000928000c1e1500 */
[----:B------:R0:W4:Y:S01]  /*5c80*/  LDG.E.U16 R98, [R98.64] ;  /* 0x0000000462627981 */ /* 0x000122000c1e1500 */
[----:B---3--:R-:W-:-:S03]  /*5c90*/  IMAD.WIDE R32, R23, 0x2, R32 ;  /* 0x0000000217207825 */ /* 0x008fc600078e0220 */
[----:B------:R3:W3:Y:S04]  /*5ca0*/  LDG.E.U16 R112, [R112.64] ;  /* 0x0000000470707981 */ /* 0x0006e8000c1e1500 */
[----:B------:R0:W3:Y:S01]  /*5cb0*/  LDG.E.U16 R110, [R32.64] ;  /* 0x00000004206e7981 */ /* 0x0000e2000c1e1500 */
[----:B-----5:R-:W-:-:S03]  /*5cc0*/  IMAD.WIDE R28, R23, 0x2, R54 ;  /* 0x00000002171c7825 */ /* 0x020fc600078e0236 */
[----:B------:R-:W5:Y:S01]  /*5cd0*/  LDL.64 R54, [R1+0x608] ;  /* 0x0006080001367983 */ /* 0x000f620000100a00 */
[----:B-1----:R-:W-:-:S03]  /*5ce0*/  IMAD.WIDE R6, R23, 0x2, R52 ;  /* 0x0000000217067825 */ /* 0x002fc600078e0234 */
[----:B------:R-:W3:Y:S04]  /*5cf0*/  LDL.64 R52, [R1+0x638] ;  /* 0x0006380001347983 */ /* 0x000ee80000100a00 */
[----:B0-----:R2:W3:Y:S04]  /*5d00*/  LDG.E.U16 R33, [R8.64] ;  /* 0x0000000408217981 */ /* 0x0014e8000c1e1500 */
[----:B------:R0:W3:Y:S04]  /*5d10*/  LDG.E.U16 R152, [R6.64] ;  /* 0x0000000406987981 */ /* 0x0000e8000c1e1500 */
[----:B------:R1:W3:Y:S01]  /*5d20*/  LDG.E.U16 R125, [R28.64] ;  /* 0x000000041c7d7981 */ /* 0x0002e2000c1e1500 */
[----:B--2---:R-:W-:-:S03]  /*5d30*/  IMAD.WIDE R8, R23, 0x2, R50 ;  /* 0x0000000217087825 */ /* 0x004fc600078e0232 */
[----:B------:R-:W2:Y:S01]  /*5d40*/  LDL.64 R50, [R1+0x5f8] ;  /* 0x0005f80001327983 */ /* 0x000ea20000100a00 */
[----:B0-----:R-:W-:-:S03]  /*5d50*/  IMAD.WIDE R6, R23, 0x2, R36 ;  /* 0x0000000217067825 */ /* 0x001fc600078e0224 */
[----:B------:R0:W2:Y:S01]  /*5d60*/  LDG.E.U16 R109, [R8.64] ;  /* 0x00000004086d7981 */ /* 0x0000a2000c1e1500 */
[----:B-1----:R-:W-:-:S03]  /*5d70*/  IMAD.WIDE R28, R23, 0x2, R102 ;  /* 0x00000002171c7825 */ /* 0x002fc600078e0266 */
[----:B------:R1:W2:Y:S04]  /*5d80*/  LDG.E.U16 R4, [R6.64] ;  /* 0x0000000406047981 */ /* 0x0002a8000c1e1500 */
[----:B------:R-:W2:Y:S04]  /*5d90*/  LDL.64 R102, [R1+0x5d8] ;  /* 0x0005d80001667983 */ /* 0x000ea80000100a00 */
[----:B------:R-:W2:Y:S01]  /*5da0*/  LDL.64 R36, [R1+0x618] ;  /* 0x0006180001247983 */ /* 0x000ea20000100a00 */
[----:B-1----:R-:W-:-:S03]  /*5db0*/  IMAD.WIDE R6, R23, 0x2, R42 ;  /* 0x0000000217067825 */ /* 0x002fc600078e022a */
[----:B------:R-:W2:Y:S01]  /*5dc0*/  LDL.64 R42, [R1+0x5f0] ;  /* 0x0005f000012a7983 */ /* 0x000ea20000100a00 */
[----:B0-----:R-:W-:-:S03]  /*5dd0*/  IMAD.WIDE R8, R23, 0x2, R88 ;  /* 0x0000000217087825 */ /* 0x001fc600078e0258 */
[----:B------:R-:W2:Y:S04]  /*5de0*/  LDL.64 R88, [R1+0x5e8] ;  /* 0x0005e80001587983 */ /* 0x000ea80000100a00 */
[----:B------:R0:W2:Y:S01]  /*5df0*/  LDG.E.U16 R32, [R8.64] ;  /* 0x0000000408207981 */ /* 0x0000a2000c1e1500 */
[----:B----4-:R-:W-:-:S03]  /*5e00*/  IMAD.WIDE R30, R23, 0x2, R90 ;  /* 0x00000002171e7825 */ /* 0x010fc600078e025a */
[----:B------:R3:W4:Y:S01]  /*5e10*/  LDG.E.U16 R93, [R6.64] ;  /* 0x00000004065d7981 */ /* 0x000722000c1e1500 */
[----:B------:R-:W-:-:S03]  /*5e20*/  IMAD.WIDE R114, R23, 0x2, R46 ;  /* 0x0000000217727825 */ /* 0x000fc600078e022e */
[----:B------:R5:W4:Y:S01]  /*5e30*/  LDG.E.U16 R47, [R28.64] ;  /* 0x000000041c2f7981 */ /* 0x000b22000c1e1500 */
[----:B0-----:R-:W-:-:S03]  /*5e40*/  IMAD.WIDE R8, R23, 0x2, R104 ;  /* 0x0000000217087825 */ /* 0x001fc600078e0268 */
[----:B------:R0:W4:Y:S04]  /*5e50*/  LDG.E.U16 R92, [R30.64] ;  /* 0x000000041e5c7981 */ /* 0x000128000c1e1500 */
[----:B------:R-:W4:Y:S04]  /*5e60*/  LDL.64 R104, [R1+0x598] ;  /* 0x0005980001687983 */ /* 0x000f280000100a00 */
[----:B------:R-:W4:Y:S04]  /*5e70*/  LDL.64 R90, [R1+0x5b8] ;  /* 0x0005b800015a7983 */ /* 0x000f280000100a00 */
[----:B0-----:R2:W4:Y:S01]  /*5e80*/  LDG.E.U16 R31, [R8.64] ;  /* 0x00000004081f7981 */ /* 0x001522000c1e1500 */
[----:B------:R-:W-:-:S03]  /*5e90*/  IMAD.WIDE R40, R23, 0x2, R40 ;  /* 0x0000000217287825 */ /* 0x000fc600078e0228 */
[----:B------:R0:W4:Y:S04]  /*5ea0*/  LDG.E.U16 R114, [R114.64] ;  /* 0x0000000472727981 */ /* 0x000128000c1e1500 */
[----:B------:R1:W4:Y:S01]  /*5eb0*/  LDG.E.U16 R124, [R40.64] ;  /* 0x00000004287c7981 */ /* 0x000322000c1e1500 */
[----:B-----5:R-:W-:-:S03]  /*5ec0*/  IMAD.WIDE R28, R23, 0x2, R54 ;  /* 0x00000002171c7825 */ /* 0x020fc600078e0236 */
[----:B------:R-:W5:Y:S01]  /*5ed0*/  LDL.64 R54, [R1+0x5b0] ;  /* 0x0005b00001367983 */ /* 0x000f620000100a00 */
[----:B---3--:R-:W-:-:S03]  /*5ee0*/  IMAD.WIDE R6, R23, 0x2, R52 ;  /* 0x0000000217067825 */ /* 0x008fc600078e0234 */
[----:B------:R3:W5:Y:S01]  /*5ef0*/  LDG.E.U16 R46, [R28.64] ;  /* 0x000000041c2e7981 */ /* 0x000762000c1e1500 */
[----:B--2---:R-:W-:-:S03]  /*5f00*/  IMAD.WIDE R8, R23, 0x2, R50 ;  /* 0x0000000217087825 */ /* 0x004fc600078e0232 */
[----:B------:R2:W2:Y:S04]  /*5f10*/  LDG.E.U16 R6, [R6.64] ;  /* 0x0000000406067981 */ /* 0x0004a8000c1e1500 */
[----:B------:R-:W2:Y:S01]  /*5f20*/  LDL.64 R50, [R1+0x5a8] ;  /* 0x0005a80001327983 */ /* 0x000ea20000100a00 */
[----:B------:R-:W-:-:S03]  /*5f30*/  IMAD.WIDE R52, R23, 0x2, R44 ;  /* 0x0000000217347825 */ /* 0x000fc600078e022c */
[----:B------:R-:W2:Y:S01]  /*5f40*/  LDL.64 R44, [R1+0x5d0] ;  /* 0x0005d000012c7983 */ /* 0x000ea20000100a00 */
[----:B---3--:R-:W-:-:S03]  /*5f50*/  IMAD.WIDE R28, R23, 0x2, R102 ;  /* 0x00000002171c7825 */ /* 0x008fc600078e0266 */
[----:B------:R3:W3:Y:S04]  /*5f60*/  LDG.E.U16 R52, [R52.64] ;  /* 0x0000000434347981 */ /* 0x0006e8000c1e1500 */
[----:B------:R-:W3:Y:S01]  /*5f70*/  LDL.64 R102, [R1+0x570] ;  /* 0x0005700001667983 */ /* 0x000ee20000100a00 */
[----:B------:R-:W-:-:S03]  /*5f80*/  IMAD.WIDE R42, R23, 0x2, R42 ;  /* 0x00000002172a7825 */ /* 0x000fc600078e022a */
[----:B------:R0:W3:Y:S04]  /*5f90*/  LDG.E.U16 R8, [R8.64] ;  /* 0x0000000408087981 */ /* 0x0000e8000c1e1500 */
[----:B------:R0:W3:Y:S01]  /*5fa0*/  LDG.E.U16 R113, [R42.64] ;  /* 0x000000042a717981 */ /* 0x0000e2000c1e1500 */
[----:B-1----:R-:W-:-:S03]  /*5fb0*/  IMAD.WIDE R40, R23, 0x2, R88 ;  /* 0x0000000217287825 */ /* 0x002fc600078e0258 */
[----:B------:R-:W3:Y:S01]  /*5fc0*/  LDL.64 R88, [R1+0x590] ;  /* 0x0005900001587983 */ /* 0x000ee20000100a00 */
[----:B------:R-:W-:-:S03]  /*5fd0*/  IMAD.WIDE R36, R23, 0x2, R36 ;  /* 0x0000000217247825 */ /* 0x000fc600078e0224 */
[----:B------:R1:W3:Y:S01]  /*5fe0*/  LDG.E.U16 R100, [R40.64] ;  /* 0x0000000428647981 */ /* 0x0002e2000c1e1500 */
[----:B0-----:R-:W-:-:S03]  /*5ff0*/  IMAD.WIDE R42, R23, 0x2, R128 ;  /* 0x00000002172a7825 */ /* 0x001fc600078e0280 */
[----:B------:R-:W3:Y:S04]  /*6000*/  LDL.64 R128, [R1+0x550] ;  /* 0x0005500001807983 */ /* 0x000ee80000100a00 */
[----:B------:R0:W3:Y:S01]  /*6010*/  LDG.E.U16 R108, [R36.64] ;  /* 0x00000004246c7981 */ /* 0x0000e2000c1e1500 */
[----:B-1----:R-:W-:-:S03]  /*6020*/  IMAD.WIDE R40, R23, 0x2, R120 ;  /* 0x0000000217287825 */ /* 0x002fc600078e0278 */
[----:B------:R-:W3:Y:S04]  /*6030*/  LDL.64 R120, [R1+0x560] ;  /* 0x0005600001787983 */ /* 0x000ee80000100a00 */
[----:B------:R4:W3:Y:S01]  /*6040*/  LDG.E.U16 R30, [R40.64] ;  /* 0x00000004281e7981 */ /* 0x0008e2000c1e1500 */
[----:B0-----:R-:W-:-:S03]  /*6050*/  IMAD.WIDE R36, R23, 0x2, R106 ;  /* 0x0000000217247825 */ /* 0x001fc600078e026a */
[----:B------:R5:W3:Y:S04]  /*6060*/  LDG.E.U16 R107, [R28.64] ;  /* 0x000000041c6b7981 */ /* 0x000ae8000c1e1500 */
[----:B------:R0:W3:Y:S01]  /*6070*/  LDG.E.U16 R123, [R36.64] ;  /* 0x00000004247b7981 */ /* 0x0000e2000c1e1500 */
[----:B----4-:R-:W-:-:S03]  /*6080*/  IMAD.WIDE R40, R23, 0x2, R104 ;  /* 0x0000000217287825 */ /* 0x010fc600078e0268 */
[----:B------:R-:W3:Y:S01]  /*6090*/  LDL.64 R104, [R1+0x540] ;  /* 0x0005400001687983 */ /* 0x000ee20000100a00 */
[----:B------:R-:W-:-:S03]  /*60a0*/  IMAD.WIDE R34, R23, 0x2, R34 ;  /* 0x0000000217227825 */ /* 0x000fc600078e0222 */
[----:B------:R1:W3:Y:S01]  /*60b0*/  LDG.E.U16 R106, [R40.64] ;  /* 0x00000004286a7981 */ /* 0x0002e2000c1e1500 */
[----:B-----5:R-:W-:-:S03]  /*60c0*/  IMAD.WIDE R28, R23, 0x2, R54 ;  /* 0x00000002171c7825 */ /* 0x020fc600078e0236 */
[----:B------:R5:W4:Y:S04]  /*60d0*/  LDG.E.U16 R34, [R34.64] ;  /* 0x0000000422227981 */ /* 0x000b28000c1e1500 */
[----:B------:R-:W4:Y:S04]  /*60e0*/  LDL.64 R54, [R1+0x558] ;  /* 0x0005580001367983 */ /* 0x000f280000100a00 */
[----:B------:R0:W4:Y:S02]  /*60f0*/  LDG.E.U16 R99, [R28.64] ;  /* 0x000000041c637981 */ /* 0x000124000c1e1500 */
[----:B0-----:R-:W-:-:S04]  /*6100*/  IMAD.WIDE R28, R23, 0x2, R116 ;  /* 0x00000002171c7825 */ /* 0x001fc800078e0274 */
[----:B--2---:R-:W-:-:S05]  /*6110*/  IMAD.WIDE R50, R23, 0x2, R50 ;  /* 0x0000000217327825 */ /* 0x004fca00078e0232 */
[----:B------:R0:W2:Y:S02]  /*6120*/  LDG.E.U16 R117, [R50.64] ;  /* 0x0000000432757981 */ /* 0x0000a4000c1e1500 */
[C---:B0-----:R-:W-:Y:S02]  /*6130*/  IMAD.WIDE R50, R23.reuse, 0x2, R126 ;  /* 0x0000000217327825 */ /* 0x041fe400078e027e */
[----:B------:R-:W2:Y:S02]  /*6140*/  LDL.64 R126, [R1+0x518] ;  /* 0x00051800017e7983 */ /* 0x000ea40000100a00 */
[C---:B------:R-:W-:Y:S02]  /*6150*/  IMAD.WIDE R44, R23.reuse, 0x2, R44 ;  /* 0x00000002172c7825 */ /* 0x040fe400078e022c */
[----:B-----5:R3:W5:Y:S02]  /*6160*/  LDG.E.U16 R35, [R50.64] ;  /* 0x0000000432237981 */ /* 0x020764000c1e1500 */
[----:B------:R-:W-:-:S02]  /*6170*/  IMAD.WIDE R36, R23, 0x2, R90 ;  /* 0x0000000217247825 */ /* 0x000fc400078e025a */
[----:B------:R0:W5:Y:S02]  /*6180*/  LDG.E.U16 R91, [R44.64] ;  /* 0x000000042c5b7981 */ /* 0x000164000c1e1500 */
[C---:B-1----:R-:W-:Y:S02]  /*6190*/  IMAD.WIDE R40, R23.reuse, 0x2, R146 ;  /* 0x0000000217287825 */ /* 0x042fe400078e0292 */
[----:B------:R-:W5:Y:S02]  /*61a0*/  LDL.64 R146, [R1+0x510] ;  /* 0x0005100001927983 */ /* 0x000f640000100a00 */
[C---:B---3--:R-:W-:Y:S02]  /*61b0*/  IMAD.WIDE R50, R23.reuse, 0x2, R128 ;  /* 0x0000000217327825 */ /* 0x048fe400078e0280 */
[----:B------:R1:W3:Y:S04]  /*61c0*/  LDG.E.U16 R7, [R36.64] ;  /* 0x0000000424077981 */ /* 0x0002e8000c1e1500 */
[----:B0-----:R0:W3:Y:S04]  /*61d0*/  LDG.E.U16 R45, [R42.64] ;  /* 0x000000042a2d7981 */ /* 0x0010e8000c1e1500 */
[----:B------:R-:W3:Y:S04]  /*61e0*/  LDL.64 R128, [R1+0x500] ;  /* 0x0005000001807983 */ /* 0x000ee80000100a00 */
[----:B------:R1:W3:Y:S01]  /*61f0*/  LDG.E.U16 R44, [R28.64] ;  /* 0x000000041c2c7981 */ /* 0x0002e2000c1e1500 */
[----:B0-----:R-:W-:-:S03]  /*6200*/  IMAD.WIDE R42, R23, 0x2, R118 ;  /* 0x00000002172a7825 */ /* 0x001fc600078e0276 */
[----:B------:R-:W3:Y:S04]  /*6210*/  LDL.64 R118, [R1+0x530] ;  /* 0x0005300001767983 */ /* 0x000ee80000100a00 */
[----:B------:R0:W3:Y:S04]  /*6220*/  LDG.E.U16 R122, [R42.64] ;  /* 0x000000042a7a7981 */ /* 0x0000e8000c1e1500 */
[----:B------:R1:W3:Y:S01]  /*6230*/  LDG.E.U16 R96, [R40.64] ;  /* 0x0000000428607981 */ /* 0x0002e2000c1e1500 */
[----:B0-----:R-:W-:-:S03]  /*6240*/  IMAD.WIDE R42, R23, 0x2, R102 ;  /* 0x00000002172a7825 */ /* 0x001fc600078e0266 */
[----:B------:R-:W3:Y:S01]  /*6250*/  LDL.64 R102, [R1+0x520] ;  /* 0x0005200001667983 */ /* 0x000ee20000100a00 */
[----:B-1----:R-:W-:-:S03]  /*6260*/  IMAD.WIDE R36, R23, 0x2, R88 ;  /* 0x0000000217247825 */ /* 0x002fc600078e0258 */
[----:B------:R-:W3:Y:S01]  /*6270*/  LDL.64 R88, [R1+0x538] ;  /* 0x0005380001587983 */ /* 0x000ee20000100a00 */
[----:B------:R-:W-:-:S03]  /*6280*/  IMAD.WIDE R28, R23, 0x2, R148 ;  /* 0x00000002171c7825 */ /* 0x000fc600078e0294 */
[----:B------:R-:W3:Y:S01]  /*6290*/  LDL.64 R148, [R1+0x528] ;  /* 0x0005280001947983 */ /* 0x000ee20000100a00 */
[----:B------:R-:W-:-:S03]  /*62a0*/  IMAD.WIDE R40, R23, 0x2, R104 ;  /* 0x0000000217287825 */ /* 0x000fc600078e0268 */
[----:B------:R0:W3:Y:S04]  /*62b0*/  LDG.E.U16 R29, [R28.64] ;  /* 0x000000041c1d7981 */ /* 0x0000e8000c1e1500 */
[----:B------:R1:W3:Y:S04]  /*62c0*/  LDG.E.U16 R90, [R36.64] ;  /* 0x00000004245a7981 */ /* 0x0002e8000c1e1500 */
[----:B------:R1:W3:Y:S04]  /*62d0*/  LDG.E.U16 R53, [R42.64] ;  /* 0x000000042a357981 */ /* 0x0002e8000c1e1500 */
[----:B0-----:R5:W3:Y:S01]  /*62e0*/  LDG.E.U16 R28, [R40.64] ;  /* 0x00000004281c7981 */ /* 0x001ae2000c1e1500 */
[----:B----4-:R-:W-:-:S05]  /*62f0*/  IMAD.WIDE R54, R23, 0x2, R54 ;  /* 0x0000000217367825 */ /* 0x010fca00078e0236 */
[----:B------:R2:W4:Y:S02]  /*6300*/  LDG.E.U16 R105, [R54.64] ;  /* 0x0000000436697981 */ /* 0x000524000c1e1500 */
[C---:B--2---:R-:W-:Y:S02]  /*6310*/  IMAD.WIDE R54, R23.reuse, 0x2, R126 ;  /* 0x0000000217367825 */ /* 0x044fe400078e027e */
[----:B------:R-:W2:Y:S02]  /*6320*/  LDL.64 R126, [R1+0x4c0] ;  /* 0x0004c000017e7983 */ /* 0x000ea40000100a00 */
[C---:B-1----:R-:W-:Y:S02]  /*6330*/  IMAD.WIDE R36, R23.reuse, 0x2, R120 ;  /* 0x0000000217247825 */ /* 0x042fe400078e0278 */
[----:B------:R0:W4:Y:S04]  /*6340*/  LDG.E.U16 R104, [R54.64] ;  /* 0x0000000436687981 */ /* 0x000128000c1e1500 */
[----:B------:R1:W4:Y:S01]  /*6350*/  LDG.E.U16 R121, [R36.64] ;  /* 0x0000000424797981 */ /* 0x000322000c1e1500 */
[----:B-----5:R-:W-:-:S03]  /*6360*/  IMAD.WIDE R40, R23, 0x2, R146 ;  /* 0x0000000217287825 */ /* 0x020fc600078e0292 */
[----:B------:R-:W5:Y:S01]  /*6370*/  LDL.64 R146, [R1+0x4a8] ;  /* 0x0004a80001927983 */ /* 0x000f620000100a00 */
[----:B------:R-:W-:-:S03]  /*6380*/  IMAD.WIDE R42, R23, 0x2, R150 ;  /* 0x00000002172a7825 */ /* 0x000fc600078e0296 */
[----:B------:R-:W4:Y:S01]  /*6390*/  LDL.64 R150, [R1+0x4b8] ;  /* 0x0004b80001967983 */ /* 0x000f220000100a00 */
[----:B0-----:R-:W-:-:S03]  /*63a0*/  IMAD.WIDE R54, R23, 0x2, R172 ;  /* 0x0000000217367825 */ /* 0x001fc600078e02ac */
[----:B------:R-:W4:Y:S04]  /*63b0*/  LDL.64 R172, [R1+0x488] ;  /* 0x0004880001ac7983 */ /* 0x000f280000100a00 */
[----:B------:R0:W4:Y:S01]  /*63c0*/  LDG.E.U16 R43, [R42.64] ;  /* 0x000000042a2b7981 */ /* 0x000122000c1e1500 */
[----:B---3--:R-:W-:-:S05]  /*63d0*/  IMAD.WIDE R118, R23, 0x2, R118 ;  /* 0x0000000217767825 */ /* 0x008fca00078e0276 */
[----:B------:R3:W4:Y:S01]  /*63e0*/  LDG.E.U16 R115, [R118.64] ;  /* 0x0000000476737981 */ /* 0x000722000c1e1500 */
[----:B------:R-:W-:-:S05]  /*63f0*/  IMAD.WIDE R102, R23, 0x2, R102 ;  /* 0x0000000217667825 */ /* 0x000fca00078e0266 */
[----:B------:R0:W4:Y:S01]  /*6400*/  LDG.E.U16 R120, [R102.64] ;  /* 0x0000000466787981 */ /* 0x000122000c1e1500 */
[----:B-1----:R-:W-:-:S03]  /*6410*/  IMAD.WIDE R36, R23, 0x2, R88 ;  /* 0x0000000217247825 */ /* 0x002fc600078e0258 */
[----:B------:R1:W4:Y:S01]  /*6420*/  LDG.E.U16 R88, [R40.64] ;  /* 0x0000000428587981 */ /* 0x000322000c1e1500 */
[----:B---3--:R-:W-:-:S03]  /*6430*/  IMAD.WIDE R118, R23, 0x2, R174 ;  /* 0x0000000217767825 */ /* 0x008fc600078e02ae */
[----:B------:R-:W4:Y:S01]  /*6440*/  LDL.64 R174, [R1+0x490] ;  /* 0x0004900001ae7983 */ /* 0x000f220000100a00 */
[----:B0-----:R-:W-:-:S03]  /*6450*/  IMAD.WIDE R102, R23, 0x2, R128 ;  /* 0x0000000217667825 */ /* 0x001fc600078e0280 */
[----:B------:R-:W4:Y:S01]  /*6460*/  LDL.64 R128, [R1+0x4a0] ;  /* 0x0004a00001807983 */ /* 0x000f220000100a00 */
[----:B-1----:R-:W-:-:S03]  /*6470*/  IMAD.WIDE R40, R23, 0x2, R170 ;  /* 0x0000000217287825 */ /* 0x002fc600078e02aa */
[----:B------:R0:W4:Y:S04]  /*6480*/  LDG.E.U16 R89, [R50.64] ;  /* 0x0000000432597981 */ /* 0x000128000c1e1500 */
[----:B------:R1:W4:Y:S04]  /*6490*/  LDG.E.U16 R116, [R40.64] ;  /* 0x0000000428747981 */ /* 0x000328000c1e1500 */
[----:B------:R1:W4:Y:S01]  /*64a0*/  LDG.E.U16 R37, [R36.64] ;  /* 0x0000000424257981 */ /* 0x000322000c1e1500 */
[----:B0-----:R-:W-:-:S03]  /*64b0*/  IMAD.WIDE R50, R23, 0x2, R148 ;  /* 0x0000000217327825 */ /* 0x001fc600078e0294 */
[----:B------:R-:W4:Y:S01]  /*64c0*/  LDL.64 R148, [R1+0x4b0] ;  /* 0x0004b00001947983 */ /* 0x000f220000100a00 */
[----:B-1----:R-:W-:-:S03]  /*64d0*/  IMAD.WIDE R40, R23, 0x2, R156 ;  /* 0x0000000217287825 */ /* 0x002fc600078e029c */
[----:B------:R-:W4:Y:S04]  /*64e0*/  LDL.64 R156, [R1+0x470] ;  /* 0x00047000019c7983 */ /* 0x000f280000100a00 */
[----:B------:R0:W4:Y:S04]  /*64f0*/  LDG.E.U16 R36, [R54.64] ;  /* 0x0000000436247981 */ /* 0x000128000c1e1500 */
[----:B------:R-:W4:Y:S04]  /*6500*/  LDL.64 R170, [R1+0x458] ;  /* 0x0004580001aa7983 */ /* 0x000f280000100a00 */
[----:B------:R1:W4:Y:S01]  /*6510*/  LDG.E.U16 R42, [R118.64] ;  /* 0x00000004762a7981 */ /* 0x000322000c1e1500 */
[----:B0-----:R-:W-:-:S03]  /*6520*/  IMAD.WIDE R54, R23, 0x2, R160 ;  /* 0x0000000217367825 */ /* 0x001fc600078e02a0 */
[----:B------:R-:W4:Y:S04]  /*6530*/  LDL.64 R160, [R1+0x478] ;  /* 0x0004780001a07983 */ /* 0x000f280000100a00 */
[----:B------:R0:W4:Y:S01]  /*6540*/  LDG.E.U16 R22, [R102.64] ;  /* 0x0000000466167981 */ /* 0x000122000c1e1500 */
[----:B-1----:R-:W-:-:S03]  /*6550*/  IMAD.WIDE R118, R23, 0x2, R168 ;  /* 0x0000000217767825 */ /* 0x002fc600078e02a8 */
[----:B------:R-:W4:Y:S04]  /*6560*/  LDL.64 R168, [R1+0x450] ;  /* 0x0004500001a87983 */ /* 0x000f280000100a00 */
[----:B------:R1:W4:Y:S01]  /*6570*/  LDG.E.U16 R41, [R40.64] ;  /* 0x0000000428297981 */ /* 0x000322000c1e1500 */
[----:B0-----:R-:W-:-:S03]  /*6580*/  IMAD.WIDE R102, R23, 0x2, R166 ;  /* 0x0000000217667825 */ /* 0x001fc600078e02a6 */
[----:B------:R-:W4:Y:S04]  /*6590*/  LDL.64 R166, [R1+0x448] ;  /* 0x0004480001a67983 */ /* 0x000f280000100a00 */
[----:B------:R0:W4:Y:S04]  /*65a0*/  LDG.E.U16 R119, [R118.64] ;  /* 0x0000000476777981 */ /* 0x000128000c1e1500 */
[----:B------:R0:W4:Y:S04]  /*65b0*/  LDG.E.U16 R51, [R50.64] ;  /* 0x0000000432337981 */ /* 0x000128000c1e1500 */
[----:B------:R0:W4:Y:S01]  /*65c0*/  LDG.E.U16 R103, [R102.64] ;  /* 0x0000000466677981 */ /* 0x000122000c1e1500 */
[----:B------:R-:W-:-:S03]  /*65d0*/  IMAD.WIDE R154, R23, 0x2, R154 ;  /* 0x00000002179a7825 */ /* 0x000fc600078e029a */
[----:B------:R0:W4:Y:S04]  /*65e0*/  LDG.E.U16 R55, [R54.64] ;  /* 0x0000000436377981 */ /* 0x000128000c1e1500 */
[----:B------:R0:W4:Y:S01]  /*65f0*/  LDG.E.U16 R154, [R154.64] ;  /* 0x000000049a9a7981 */ /* 0x000122000c1e1500 */
[----:B--2---:R-:W-:-:S05]  /*6600*/  IMAD.WIDE R126, R23, 0x2, R126 ;  /* 0x00000002177e7825 */ /* 0x004fca00078e027e */
[----:B------:R2:W3:Y:S02]  /*6610*/  LDG.E.U16 R9, [R126.64] ;  /* 0x000000047e097981 */ /* 0x0004e4000c1e1500 */
[C---:B--2---:R-:W-:Y:S02]  /*6620*/  IMAD.WIDE R126, R23.reuse, 0x2, R180 ;  /* 0x00000002177e7825 */ /* 0x044fe400078e02b4 */
[----:B------:R-:W2:Y:S02]  /*6630*/  LDL.64 R180, [R1+0x428] ;  /* 0x0004280001b47983 */ /* 0x000ea40000100a00 */
[C---:B-----5:R-:W-:Y:S02]  /*6640*/  IMAD.WIDE R146, R23.reuse, 0x2, R146 ;  /* 0x0000000217927825 */ /* 0x060fe400078e0292 */
[----:B0-----:R0:W5:Y:S04]  /*6650*/  LDG.E.U16 R102, [R126.64] ;  /* 0x000000047e667981 */ /* 0x001168000c1e1500 */
[----:B-1----:R1:W3:Y:S01]  /*6660*/  LDG.E.U16 R40, [R146.64] ;  /* 0x0000000492287981 */ /* 0x0022e2000c1e1500 */
[----:B----4-:R-:W-:-:S05]  /*6670*/  IMAD.WIDE R150, R23, 0x2, R150 ;  /* 0x0000000217967825 */ /* 0x010fca00078e0296 */
[----:B------:R4:W3:Y:S01]  /*6680*/  LDG.E.U16 R50, [R150.64] ;  /* 0x0000000496327981 */ /* 0x0008e2000c1e1500 */
[----:B-1----:R-:W-:-:S03]  /*6690*/  IMAD.WIDE R146, R23, 0x2, R182 ;  /* 0x0000000217927825 */ /* 0x002fc600078e02b6 */
[----:B------:R-:W3:Y:S01]  /*66a0*/  LDL.64 R182, [R1+0x3f8] ;  /* 0x0003f80001b67983 */ /* 0x000ee20000100a00 */
[----:B------:R-:W-:-:S05]  /*66b0*/  IMAD.WIDE R128, R23, 0x2, R128 ;  /* 0x0000000217807825 */ /* 0x000fca00078e0280 */
[----:B------:R1:W5:Y:S01]  /*66c0*/  LDG.E.U16 R118, [R128.64] ;  /* 0x0000000480767981 */ /* 0x000362000c1e1500 */
[----:B0-----:R-:W-:-:S03]  /*66d0*/  IMAD.WIDE R126, R23, 0x2, R174 ;  /* 0x00000002177e7825 */ /* 0x001fc600078e02ae */
[----:B------:R-:W5:Y:S04]  /*66e0*/  LDL.64 R174, [R1+0x420] ;  /* 0x0004200001ae7983 */ /* 0x000f680000100a00 */
[----:B------:R0:W5:Y:S01]  /*66f0*/  LDG.E.U16 R155, [R126.64] ;  /* 0x000000047e9b7981 */ /* 0x000162000c1e1500 */
[----:B-1----:R-:W-:-:S03]  /*6700*/  IMAD.WIDE R128, R23, 0x2, R172 ;  /* 0x0000000217807825 */ /* 0x002fc600078e02ac */
[----:B------:R-:W5:Y:S01]  /*6710*/  LDL.64 R172, [R1+0x418] ;  /* 0x0004180001ac7983 */ /* 0x000f620000100a00 */
[----:B----4-:R-:W-:-:S03]  /*6720*/  IMAD.WIDE R150, R23, 0x2, R156 ;  /* 0x0000000217967825 */ /* 0x010fc600078e029c */
[----:B------:R1:W4:Y:S01]  /*6730*/  LDG.E.U16 R156, [R128.64] ;  /* 0x00000004809c7981 */ /* 0x000322000c1e1500 */
[----:B------:R-:W-:-:S03]  /*6740*/  IMAD.WIDE R148, R23, 0x2, R148 ;  /* 0x0000000217947825 */ /* 0x000fc600078e0294 */
[----:B------:R0:W4:Y:S04]  /*6750*/  LDG.E.U16 R157, [R146.64] ;  /* 0x00000004929d7981 */ /* 0x000128000c1e1500 */
[----:B------:R0:W4:Y:S01]  /*6760*/  LDG.E.U16 R54, [R148.64] ;  /* 0x0000000494367981 */ /* 0x000122000c1e1500 */
[----:B-1----:R-:W-:-:S03]  /*6770*/  IMAD.WIDE R128, R23, 0x2, R176 ;  /* 0x0000000217807825 */ /* 0x002fc600078e02b0 */
[----:B------:R-:W4:Y:S01]  /*6780*/  LDL.64 R176, [R1+0x338] ;  /* 0x0003380001b07983 */ /* 0x000f220000100a00 */
[----:B0-----:R-:W-:-:S03]  /*6790*/  IMAD.WIDE R126, R23, 0x2, R178 ;  /* 0x00000002177e7825 */ /* 0x001fc600078e02b2 */
[----:B------:R-:W4:Y:S01]  /*67a0*/  LDL.64 R178, [R1+0x378] ;  /* 0x0003780001b27983 */ /* 0x000f220000100a00 */
[----:B------:R-:W-:-:S03]  /*67b0*/  IMAD.WIDE R148, R23, 0x2, R160 ;  /* 0x0000000217947825 */ /* 0x000fc600078e02a0 */
[----:B------:R0:W4:Y:S01]  /*67c0*/  LDG.E.U16 R161, [R150.64] ;  /* 0x0000000496a17981 */ /* 0x000122000c1e1500 */
[----:B------:R-:W-:-:S03]  /*67d0*/  IMAD.WIDE R146, R23, 0x2, R170 ;  /* 0x0000000217927825 */ /* 0x000fc600078e02aa */
[----:B------:R1:W4:Y:S01]  /*67e0*/  LDG.E.U16 R160, [R148.64] ;  /* 0x0000000494a07981 */ /* 0x000322000c1e1500 */
[----:B0-----:R-:W-:-:S03]  /*67f0*/  IMAD.WIDE R150, R23, 0x2, R166 ;  /* 0x0000000217967825 */ /* 0x001fc600078e02a6 */
[----:B------:R0:W4:Y:S01]  /*6800*/  LDG.E.U16 R166, [R126.64] ;  /* 0x000000047ea67981 */ /* 0x000122000c1e1500 */
[----:B-1----:R-:W-:-:S03]  /*6810*/  IMAD.WIDE R148, R23, 0x2, R168 ;  /* 0x0000000217947825 */ /* 0x002fc600078e02a8 */
[----:B------:R2:W4:Y:S04]  /*6820*/  LDG.E.U16 R168, [R146.64] ;  /* 0x0000000492a87981 */ /* 0x000528000c1e1500 */
[----:B------:R1:W4:Y:S01]  /*6830*/  LDG.E.U16 R167, [R128.64] ;  /* 0x0000000480a77981 */ /* 0x000322000c1e1500 */
[----:B0-----:R-:W-:-:S03]  /*6840*/  IMAD.WIDE R126, R23, 0x2, R190 ;  /* 0x00000002177e7825 */ /* 0x001fc600078e02be */
[----:B------:R-:W4:Y:S04]  /*6850*/  LDL.64 R190, [R1+0x370] ;  /* 0x0003700001be7983 */ /* 0x000f280000100a00 */
[----:B------:R3:W4:Y:S04]  /*6860*/  LDG.E.U16 R171, [R126.64] ;  /* 0x000000047eab7981 */ /* 0x000728000c1e1500 */
[----:B------:R0:W4:Y:S04]  /*6870*/  LDG.E.U16 R170, [R150.64] ;  /* 0x0000000496aa7981 */ /* 0x000128000c1e1500 */
[----:B------:R5:W4:Y:S01]  /*6880*/  LDG.E.U16 R169, [R148.64] ;  /* 0x0000000494a97981 */ /* 0x000b22000c1e1500 */
[----:B--2---:R-:W-:-:S03]  /*6890*/  IMAD.WIDE R146, R23, 0x2, R180 ;  /* 0x0000000217927825 */ /* 0x004fc600078e02b4 */
[----:B------:R-:W2:Y:S01]  /*68a0*/  LDL.64 R180, [R1+0x330] ;  /* 0x0003300001b47983 */ /* 0x000ea20000100a00 */
[----:B-1----:R-:W-:-:S03]  /*68b0*/  IMAD.WIDE R128, R23, 0x2, R188 ;  /* 0x0000000217807825 */ /* 0x002fc600078e02bc */
[----:B------:R-:W2:Y:S01]  /*68c0*/  LDL.64 R188, [R1+0x320] ;  /* 0x0003200001bc7983 */ /* 0x000ea20000100a00 */
[----:B---3--:R-:W-:-:S03]  /*68d0*/  IMAD.WIDE R126, R23, 0x2, R182 ;  /* 0x00000002177e7825 */ /* 0x008fc600078e02b6 */
[----:B------:R-:W3:Y:S01]  /*68e0*/  LDL.64 R182, [R1+0x328] ;  /* 0x0003280001b67983 */ /* 0x000ee20000100a00 */
[----:B-----5:R-:W-:-:S05]  /*68f0*/  IMAD.WIDE R148, R23, 0x2, R174 ;  /* 0x0000000217947825 */ /* 0x020fca00078e02ae */
[----:B------:R1:W5:Y:S01]  /*6900*/  LDG.E.U16 R174, [R148.64] ;  /* 0x0000000494ae7981 */ /* 0x000362000c1e1500 */
[----:B0-----:R-:W-:-:S03]  /*6910*/  IMAD.WIDE R150, R23, 0x2, R172 ;  /* 0x0000000217967825 */ /* 0x001fc600078e02ac */
[----:B------:R0:W5:Y:S04]  /*6920*/  LDG.E.U16 R173, [R146.64] ;  /* 0x0000000492ad7981 */ /* 0x000168000c1e1500 */
[----:B------:R1:W5:Y:S04]  /*6930*/  LDG.E.U16 R172, [R128.64] ;  /* 0x0000000480ac7981 */ /* 0x000368000c1e1500 */
[----:B------:R4:W5:Y:S01]  /*6940*/  LDG.E.U16 R175, [R150.64] ;  /* 0x0000000496af7981 */ /* 0x000962000c1e1500 */
[----:B0-----:R-:W-:-:S03]  /*6950*/  IMAD.WIDE R146, R23, 0x2, R184 ;  /* 0x0000000217927825 */ /* 0x001fc600078e02b8 */
[----:B------:R-:W5:Y:S01]  /*6960*/  LDL.64 R184, [R1+0x3d8] ;  /* 0x0003d80001b87983 */ /* 0x000f620000100a00 */
[----:B-1----:R-:W-:-:S03]  /*6970*/  IMAD.WIDE R128, R23, 0x2, R186 ;  /* 0x0000000217807825 */ /* 0x002fc600078e02ba */
[----:B------:R-:W5:Y:S01]  /*6980*/  LDL.64 R186, [R1+0x3e0] ;  /* 0x0003e00001ba7983 */ /* 0x000f620000100a00 */
[----:B----4-:R-:W-:-:S03]  /*6990*/  IMAD.WIDE R150, R23, 0x2, R176 ;  /* 0x0000000217967825 */ /* 0x010fc600078e02b0 */
[----:B------:R0:W4:Y:S01]  /*69a0*/  LDG.E.U16 R176, [R126.64] ;  /* 0x000000047eb07981 */ /* 0x000122000c1e1500 */
[----:B------:R-:W-:-:S03]  /*69b0*/  IMAD.WIDE R148, R23, 0x2, R178 ;  /* 0x0000000217947825 */ /* 0x000fc600078e02b2 */
[----:B------:R1:W4:Y:S04]  /*69c0*/  LDG.E.U16 R177, [R128.64] ;  /* 0x0000000480b17981 */ /* 0x000328000c1e1500 */
[----:B------:R1:W4:Y:S01]  /*69d0*/  LDG.E.U16 R178, [R146.64] ;  /* 0x0000000492b27981 */ /* 0x000322000c1e1500 */
[----:B0-----:R-:W-:-:S03]  /*69e0*/  IMAD.WIDE R126, R23, 0x2, R196 ;  /* 0x00000002177e7825 */ /* 0x001fc600078e02c4 */
[----:B------:R-:W4:Y:S01]  /*69f0*/  LDL.64 R196, [R1+0x398] ;  /* 0x0003980001c47983 */ /* 0x000f220000100a00 */
[----:B-1----:R-:W-:-:S03]  /*6a00*/  IMAD.WIDE R128, R23, 0x2, R192 ;  /* 0x0000000217807825 */ /* 0x002fc600078e02c0 */
[----:B------:R-:W4:Y:S04]  /*6a10*/  LDL.64 R192, [R1+0x358] ;  /* 0x0003580001c07983 */ /* 0x000f280000100a00 */
[----:B------:R2:W4:Y:S04]  /*6a20*/  LDG.E.U16 R179, [R148.64] ;  /* 0x0000000494b37981 */ /* 0x000528000c1e1500 */
[----:B------:R0:W4:Y:S01]  /*6a30*/  LDG.E.U16 R150, [R150.64] ;  /* 0x0000000496967981 */ /* 0x000122000c1e1500 */
[----:B------:R-:W-:-:S03]  /*6a40*/  IMAD.WIDE R146, R23, 0x2, R190 ;  /* 0x0000000217927825 */ /* 0x000fc600078e02be */
[----:B------:R-:W4:Y:S04]  /*6a50*/  LDL.64 R190, [R1+0x318] ;  /* 0x0003180001be7983 */ /* 0x000f280000100a00 */
[----:B0-----:R0:W4:Y:S02]  /*6a60*/  LDG.E.U16 R151, [R126.64] ;  /* 0x000000047e977981 */ /* 0x001124000c1e1500 */
[C---:B0-----:R-:W-:Y:S02]  /*6a70*/  IMAD.WIDE R126, R23.reuse, 0x2, R208 ;  /* 0x00000002177e7825 */ /* 0x041fe400078e02d0 */
[----:B------:R-:W4:Y:S02]  /*6a80*/  LDL.64 R208, [R1+0x408] ;  /* 0x0004080001d07983 */ /* 0x000f240000100a00 */
[----:B--2---:R-:W-:-:S02]  /*6a90*/  IMAD.WIDE R148, R23, 0x2, R180 ;  /* 0x0000000217947825 */ /* 0x004fc400078e02b4 */
[----:B------:R0:W2:Y:S04]  /*6aa0*/  LDG.E.U16 R180, [R128.64] ;  /* 0x0000000480b47981 */ /* 0x0000a8000c1e1500 */
[----:B------:R3:W2:Y:S04]  /*6ab0*/  LDG.E.U16 R181, [R146.64] ;  /* 0x0000000492b57981 */ /* 0x0006a8000c1e1500 */
[----:B------:R1:W2:Y:S01]  /*6ac0*/  LDG.E.U16 R148, [R148.64] ;  /* 0x0000000494947981 */ /* 0x0002a2000c1e1500 */
[----:B0-----:R-:W-:-:S03]  /*6ad0*/  IMAD.WIDE R128, R23, 0x2, R204 ;  /* 0x0000000217807825 */ /* 0x001fc600078e02cc */
[----:B------:R-:W2:Y:S01]  /*6ae0*/  LDL.64 R204, [R1+0x3d0] ;  /* 0x0003d00001cc7983 */ /* 0x000ea20000100a00 */
[----:B---3--:R-:W-:-:S03]  /*6af0*/  IMAD.WIDE R146, R23, 0x2, R182 ;  /* 0x0000000217927825 */ /* 0x008fc600078e02b6 */
[----:B-1----:R0:W3:Y:S04]  /*6b00*/  LDG.E.U16 R149, [R126.64] ;  /* 0x000000047e957981 */ /* 0x0020e8000c1e1500 */
[----:B------:R5:W3:Y:S04]  /*6b10*/  LDG.E.U16 R183, [R146.64] ;  /* 0x0000000492b77981 */ /* 0x000ae8000c1e1500 */
[----:B------:R1:W3:Y:S01]  /*6b20*/  LDG.E.U16 R182, [R128.64] ;  /* 0x0000000480b67981 */ /* 0x0002e2000c1e1500 */
[----:B0-----:R-:W-:-:S03]  /*6b30*/  IMAD.WIDE R126, R23, 0x2, R194 ;  /* 0x00000002177e7825 */ /* 0x001fc600078e02c2 */
[----:B------:R-:W3:Y:S01]  /*6b40*/  LDL.64 R194, [R1+0x3c8] ;  /* 0x0003c80001c27983 */ /* 0x000ee20000100a00 */
[----:B-----5:R-:W-:-:S03]  /*6b50*/  IMAD.WIDE R146, R23, 0x2, R184 ;  /* 0x0000000217927825 */ /* 0x020fc600078e02b8 */
[----:B------:R0:W5:Y:S01]  /*6b60*/  LDG.E.U16 R184, [R126.64] ;  /* 0x000000047eb87981 */ /* 0x000162000c1e1500 */
[----:B-1----:R-:W-:-:S03]  /*6b70*/  IMAD.WIDE R128, R23, 0x2, R186 ;  /* 0x0000000217807825 */ /* 0x002fc600078e02ba */
[----:B------:R1:W5:Y:S04]  /*6b80*/  LDG.E.U16 R186, [R146.64] ;  /* 0x0000000492ba7981 */ /* 0x000368000c1e1500 */
[----:B------:R1:W5:Y:S01]  /*6b90*/  LDG.E.U16 R185, [R128.64] ;  /* 0x0000000480b97981 */ /* 0x000362000c1e1500 */
[----:B0-----:R-:W-:-:S03]  /*6ba0*/  IMAD.WIDE R126, R23, 0x2, R212 ;  /* 0x00000002177e7825 */ /* 0x001fc600078e02d4 */
[----:B------:R-:W5:Y:S04]  /*6bb0*/  LDL.64 R212, [R1+0x400] ;  /* 0x0004000001d47983 */ /* 0x000f680000100a00 */
[----:B------:R4:W5:Y:S01]  /*6bc0*/  LDG.E.U16 R187, [R126.64] ;  /* 0x000000047ebb7981 */ /* 0x000962000c1e1500 */
[----:B-1----:R-:W-:-:S03]  /*6bd0*/  IMAD.WIDE R128, R23, 0x2, R200 ;  /* 0x0000000217807825 */ /* 0x002fc600078e02c8 */
[----:B------:R-:W5:Y:S01]  /*6be0*/  LDL.64 R200, [R1+0x350] ;  /* 0x0003500001c87983 */ /* 0x000f620000100a00 */
[----:B----4-:R-:W-:-:S03]  /*6bf0*/  IMAD.WIDE R126, R23, 0x2, R196 ;  /* 0x00000002177e7825 */ /* 0x010fc600078e02c4 */
[----:B------:R-:W4:Y:S01]  /*6c00*/  LDL.64 R196, [R1+0x310] ;  /* 0x0003100001c47983 */ /* 0x000f220000100a00 */
[----:B------:R-:W-:-:S03]  /*6c10*/  IMAD.WIDE R146, R23, 0x2, R188 ;  /* 0x0000000217927825 */ /* 0x000fc600078e02bc */
[----:B------:R0:W4:Y:S04]  /*6c20*/  LDG.E.U16 R188, [R128.64] ;  /* 0x0000000480bc7981 */ /* 0x000128000c1e1500 */
[----:B------:R1:W4:Y:S01]  /*6c30*/  LDG.E.U16 R189, [R146.64] ;  /* 0x0000000492bd7981 */ /* 0x000322000c1e1500 */
[----:B0-----:R-:W-:-:S04]  /*6c40*/  IMAD.WIDE R128, R23, 0x2, R192 ;  /* 0x0000000217807825 */ /* 0x001fc800078e02c0 */
[C---:B-1----:R-:W-:Y:S02]  /*6c50*/  IMAD.WIDE R146, R23.reuse, 0x2, R190 ;  /* 0x0000000217927825 */ /* 0x042fe400078e02be */
[----:B------:R2:W4:Y:S04]  /*6c60*/  LDG.E.U16 R191, [R128.64] ;  /* 0x0000000480bf7981 */ /* 0x000528000c1e1500 */
[----:B------:R0:W4:Y:S04]  /*6c70*/  LDG.E.U16 R190, [R126.64] ;  /* 0x000000047ebe7981 */ /* 0x000128000c1e1500 */
[----:B------:R3:W4:Y:S01]  /*6c80*/  LDG.E.U16 R192, [R146.64] ;  /* 0x0000000492c07981 */ /* 0x000722000c1e1500 */
[----:B0-----:R-:W-:-:S03]  /*6c90*/  IMAD.WIDE R126, R23, 0x2, R208 ;  /* 0x00000002177e7825 */ /* 0x001fc600078e02d0 */
[----:B------:R-:W4:Y:S04]  /*6ca0*/  LDL.64 R208, [R1+0x3c0] ;  /* 0x0003c00001d07983 */ /* 0x000f280000100a00 */
[----:B------:R0:W4:Y:S02]  /*6cb0*/  LDG.E.U16 R193, [R126.64] ;  /* 0x000000047ec17981 */ /* 0x000124000c1e1500 */
[C---:B0-----:R-:W-:Y:S02]  /*6cc0*/  IMAD.WIDE R126, R23.reuse, 0x2, R216 ;  /* 0x00000002177e7825 */ /* 0x041fe400078e02d8 */
[----:B------:R-:W4:Y:S02]  /*6cd0*/  LDL.64 R216, [R1+0x300] ;  /* 0x0003000001d87983 */ /* 0x000f240000100a00 */
[----:B--2---:R-:W-:-:S02]  /*6ce0*/  IMAD.WIDE R128, R23, 0x2, R204 ;  /* 0x0000000217807825 */ /* 0x004fc400078e02cc */
[----:B------:R-:W2:Y:S02]  /*6cf0*/  LDL.64 R204, [R1+0x308] ;  /* 0x0003080001cc7983 */ /* 0x000ea40000100a00 */
[C---:B---3--:R-:W-:Y:S02]  /*6d00*/  IMAD.WIDE R146, R23.reuse, 0x2, R194 ;  /* 0x0000000217927825 */ /* 0x048fe400078e02c2 */
[----:B------:R5:W3:Y:S04]  /*6d10*/  LDG.E.U16 R194, [R128.64] ;  /* 0x0000000480c27981 */ /* 0x000ae8000c1e1500 */
[----:B------:R4:W3:Y:S01]  /*6d20*/  LDG.E.U16 R195, [R146.64] ;  /* 0x0000000492c37981 */ /* 0x0008e2000c1e1500 */
[----:B-----5:R-:W-:-:S04]  /*6d30*/  IMAD.WIDE R128, R23, 0x2, R200 ;  /* 0x0000000217807825 */ /* 0x020fc800078e02c8 */
[C---:B----4-:R-:W-:Y:S02]  /*6d40*/  IMAD.WIDE R146, R23.reuse, 0x2, R196 ;  /* 0x0000000217927825 */ /* 0x050fe400078e02c4 */
[----:B------:R0:W4:Y:S04]  /*6d50*/  LDG.E.U16 R196, [R126.64] ;  /* 0x000000047ec47981 */ /* 0x000128000c1e1500 */
[----:B------:R1:W5:Y:S04]  /*6d60*/  LDG.E.U16 R197, [R128.64] ;  /* 0x0000000480c57981 */ /* 0x000368000c1e1500 */
[----:B------:R2:W3:Y:S01]  /*6d70*/  LDG.E.U16 R200, [R146.64] ;  /* 0x0000000492c87981 */ /* 0x0004e2000c1e1500 */
[----:B0-----:R-:W-:-:S03]  /*6d80*/  IMAD.WIDE R126, R23, 0x2, R232 ;  /* 0x00000002177e7825 */ /* 0x001fc600078e02e8 */
[----:B------:R-:W3:Y:S01]  /*6d90*/  LDL.64 R232, [R1+0x98] ;  /* 0x0000980001e87983 */ /* 0x000ee20000100a00 */
[----:B-1----:R-:W-:-:S03]  /*6da0*/  IMAD.WIDE R128, R23, 0x2, R228 ;  /* 0x0000000217807825 */ /* 0x002fc600078e02e4 */
[----:B------:R0:W3:Y:S04]  /*6db0*/  LDG.E.U16 R201, [R126.64] ;  /* 0x000000047ec97981 */ /* 0x0000e8000c1e1500 */
[----:B------:R-:W3:Y:S01]  /*6dc0*/  LDL.64 R228, [R1+0x90] ;  /* 0x0000900001e47983 */ /* 0x000ee20000100a00 */
[----:B0-----:R-:W-:-:S03]  /*6dd0*/  IMAD.WIDE R126, R23, 0x2, R224 ;  /* 0x00000002177e7825 */ /* 0x001fc600078e02e0 */
[----:B------:R-:W3:Y:S01]  /*6de0*/  LDL.64 R224, [R1+0x128] ;  /* 0x0001280001e07983 */ /* 0x000ee20000100a00 */
[----:B--2---:R-:W-:-:S03]  /*6df0*/  IMAD.WIDE R146, R23, 0x2, R204 ;  /* 0x0000000217927825 */ /* 0x004fc600078e02cc */
[----:B------:R0:W2:Y:S04]  /*6e00*/  LDG.E.U16 R204, [R128.64] ;  /* 0x0000000480cc7981 */ /* 0x0000a8000c1e1500 */
[----:B------:R1:W2:Y:S01]  /*6e10*/  LDG.E.U16 R205, [R146.64] ;  /* 0x0000000492cd7981 */ /* 0x0002a2000c1e1500 */
[----:B0-----:R-:W-:-:S04]  /*6e20*/  IMAD.WIDE R128, R23, 0x2, R212 ;  /* 0x0000000217807825 */ /* 0x001fc800078e02d4 */
[C---:B-1----:R-:W-:Y:S02]  /*6e30*/  IMAD.WIDE R146, R23.reuse, 0x2, R208 ;  /* 0x0000000217927825 */ /* 0x042fe400078e02d0 */
[----:B------:R0:W2:Y:S04]  /*6e40*/  LDG.E.U16 R208, [R126.64] ;  /* 0x000000047ed07981 */ /* 0x0000a8000c1e1500 */
[----:B------:R1:W2:Y:S04]  /*6e50*/  LDG.E.U16 R209, [R128.64] ;  /* 0x0000000480d17981 */ /* 0x0002a8000c1e1500 */
[----:B------:R1:W2:Y:S01]  /*6e60*/  LDG.E.U16 R212, [R146.64] ;  /* 0x0000000492d47981 */ /* 0x0002a2000c1e1500 */
[----:B0-----:R-:W-:Y:S01]  /*6e70*/  IMAD.WIDE R126, R23, 0x2, R220 ;  /* 0x00000002177e7825 */ /* 0x001fe200078e02dc */
[----:B------:R-:W-:-:S02]  /*6e80*/  LOP3.LUT R213, R2, 0x10, RZ, 0x3c, !PT ;  /* 0x0000001002d57812 */ /* 0x000fc400078e3cff */
[----:B------:R-:W2:Y:S01]  /*6e90*/  LDL.64 R220, [R1+0x118] ;  /* 0x0001180001dc7983 */ /* 0x000ea20000100a00 */
[----:B-1----:R-:W-:-:S03]  /*6ea0*/  IMAD.WIDE R128, R23, 0x2, R218 ;  /* 0x0000000217807825 */ /* 0x002fc600078e02da */
[----:B------:R-:W2:Y:S01]  /*6eb0*/  LDG.E.U16 R126, [R126.64] ;  /* 0x000000047e7e7981 */ /* 0x000ea2000c1e1500 */
[----:B------:R-:W-:-:S03]  /*6ec0*/  IMAD.WIDE R146, R23, 0x2, R216 ;  /* 0x0000000217927825 */ /* 0x000fc600078e02d8 */
[----:B------:R-:W2:Y:S04]  /*6ed0*/  LDG.E.U16 R128, [R128.64] ;  /* 0x0000000480807981 */ /* 0x000ea8000c1e1500 */
[----:B------:R-:W2:Y:S04]  /*6ee0*/  LDG.E.U16 R146, [R146.64] ;  /* 0x0000000492927981 */ /* 0x000ea8000c1e1500 */
[----:B------:R-:W-:Y:S01]  /*6ef0*/  BAR.SYNC.DEFER_BLOCKING 0x0 ;  /* 0x0000000000007b1d */ /* 0x000fe20000010000 */
[----:B------:R-:W-:-:S05]  /*6f00*/  LOP3.LUT R216, R2, 0x20, RZ, 0x3c, !PT ;  /* 0x0000002002d87812 */ /* 0x000fca00078e3cff */
[----:B------:R-:W2:Y:S04]  /*6f10*/  LDL.64 R218, [R1+0xe8] ;  /* 0x0000e80001da7983 */ /* 0x000ea80000100a00 */
[----:B------:R-:W-:Y:S04]  /*6f20*/  STS.U16 [R2], R3 ;  /* 0x0000000302007388 */ /* 0x000fe80000000400 */
        /* <DEDUP_REMOVED lines=31> */
[----:B------:R-:W-:Y:S04]  /*7120*/  STS.U16 [R216+0x400], R39 ;  /* 0x00040027d8007388 */ /* 0x000fe80000000400 */
[----:B------:R-:W-:Y:S04]  /*7130*/  STS.U16 [R216+0x1400], R101 ;  /* 0x00140065d8007388 */ /* 0x000fe80000000400 */
[----:B------:R-:W-:Y:S04]  /*7140*/  STS.U16 [R216+0x2400], R38 ;  /* 0x00240026d8007388 */ /* 0x000fe80000000400 */
[----:B------:R-:W-:Y:S04]  /*7150*/  STS.U16 [R216+0x3400], R52 ;  /* 0x00340034d8007388 */ /* 0x000fe80000000400 */
[----:B------:R-:W-:Y:S04]  /*7160*/  STS.U16 [R216+0x4400], R100 ;  /* 0x00440064d8007388 */ /* 0x000fe80000000400 */
[----:B------:R-:W-:Y:S04]  /*7170*/  STS.U16 [R216+0x5400], R117 ;  /* 0x00540075d8007388 */ /* 0x000fe80000000400 */
[----:B------:R-:W-:Y:S04]  /*7180*/  STS.U16 [R216+0x6400], R96 ;  /* 0x00640060d8007388 */ /* 0x000fe80000000400 */
[----:B------:R-:W-:Y:S01]  /*7190*/  STS.U16 [R216+0x7400], R51 ;  /* 0x00740033d8007388 */ /* 0x000fe20000000400 */
[----:B0-----:R-:W-:-:S03]  /*71a0*/  LOP3.LUT R213, R2, 0x30, RZ, 0x3c, !PT ;  /* 0x0000003002d57812 */ /* 0x001fc600078e3cff */
        /* <DEDUP_REMOVED lines=16> */
[----:B------:R-:W-:-:S03]  /*72b0*/  LOP3.LUT R4, R2, 0x40, RZ, 0x3c, !PT ;  /* 0x0000004002047812 */ /* 0x000fc600078e3cff */
        /* <DEDUP_REMOVED lines=38> */
[----:B---3--:R-:W-:Y:S04]  /*7520*/  STS.U16 [R3+0xca00], R194 ;  /* 0x00ca00c203007388 */ /* 0x008fe80000000400 */
[----:B----4-:R-:W-:Y:S04]  /*7530*/  STS.U16 [R3+0xda00], R196 ;  /* 0x00da00c403007388 */ /* 0x010fe80000000400 */
[----:B-----5:R-:W-:Y:S04]  /*7540*/  STS.U16 [R3+0xea00], R197 ;  /* 0x00ea00c503007388 */ /* 0x020fe80000000400 */
        /* <DEDUP_REMOVED lines=16> */
[----:B--2---:R-:W-:Y:S04]  /*7650*/  STS.U16 [R4+0xec00], R204 ;  /* 0x00ec00cc04007388 */ /* 0x004fe80000000400 */
        /* <DEDUP_REMOVED lines=17> */
[----:B------:R-:W-:Y:S01]  /*7770*/  BAR.SYNC.DEFER_BLOCKING 0x0 ;  /* 0x0000000000007b1d */ /* 0x000fe20000010000 */
[----:B0-----:R-:W-:-:S02]  /*7780*/  LOP3.LUT R3, R18, 0x20, RZ, 0x3c, !PT ;  /* 0x0000002012037812 */ /* 0x001fc400078e3cff */
[----:B------:R-:W-:-:S03]  /*7790*/  LOP3.LUT R8, R19, 0x40, RZ, 0x3c, !PT ;  /* 0x0000004013087812 */ /* 0x000fc600078e3cff */
[----:B------:R-:W0:Y:S04]  /*77a0*/  S2R R213, SR_TID.X ;  /* 0x0000000000d57919 */ /* 0x000e280000002100 */
[----:B------:R-:W2:Y:S04]  /*77b0*/  LDL.64 R114, [R1+0x278] ;  /* 0x0002780001727983 */ /* 0x000ea80000100a00 */
[----:B------:R-:W3:Y:S04]  /*77c0*/  LDL.64 R124, [R1+0x220] ;  /* 0x00022000017c7983 */ /* 0x000ee80000100a00 */
[----:B------:R-:W4:Y:S04]  /*77d0*/  LDL.64 R126, [R1+0x1f8] ;  /* 0x0001f800017e7983 */ /* 0x000f280000100a00 */
[----:B------:R-:W-:Y:S04]  /*77e0*/  LDSM.16.MT88.4 R96, [R18+0x10000] ;  /* 0x010000001260783b */ /* 0x000fe80000004200 */
[----:B------:R-:W1:Y:S04]  /*77f0*/  LDSM.16.M88.4 R40, [R19] ;  /* 0x000000001328783b */ /* 0x000e680000000200 */
[----:B------:R-:W5:Y:S04]  /*7800*/  LDSM.16.MT88.4 R92, [R3+0x10000] ;  /* 0x01000000035c783b */ /* 0x000f680000004200 */
[----:B------:R-:W0:Y:S04]  /*7810*/  LDSM.16.M88.4 R32, [R19+0x8000] ;  /* 0x008000001320783b */ /* 0x000e280000000200 */
[----:B------:R-:W0:Y:S04]  /*7820*/  LDSM.16.MT88.4 R100, [R18+0x10400] ;  /* 0x010400001264783b */ /* 0x000e280000004200 */
[----:B------:R-:W0:Y:S04]  /*7830*/  LDSM.16.MT88.4 R48, [R3+0x10400] ;  /* 0x010400000330783b */ /* 0x000e280000004200 */
[----:B------:R-:W-:Y:S04]  /*7840*/  LDSM.16.MT88.4 R52, [R18+0x10800] ;  /* 0x010800001234783b */ /* 0x000fe80000004200 */
[----:B------:R-:W0:Y:S04]  /*7850*/  LDSM.16.M88.4 R88, [R8] ;  /* 0x000000000858783b */ /* 0x000e280000000200 */
[----:B------:R-:W0:Y:S04]  /*7860*/  LDSM.16.MT88.4 R36, [R3+0x10800] ;  /* 0x010800000324783b */ /* 0x000e280000004200 */
[----:B------:R-:W0:Y:S04]  /*7870*/  LDSM.16.M88.4 R4, [R8+0x8000] ;  /* 0x008000000804783b */ /* 0x000e280000000200 */
[----:B------:R-:W2:Y:S01]  /*7880*/  LDL.64 R128, [R1+0x228] ;  /* 0x0002280001807983 */ /* 0x000ea20000100a00 */
[-C--:B-1----:R-:W-:Y:S03]  /*7890*/  HMMA.16816.F32 R44, R96, R40.reuse, RZ ;  /* 0x00000028602c723c */ /* 0x082fe600000018ff */
[----:B------:R-:W2:Y:S04]  /*78a0*/  LDL.64 R116, [R1+0x1f0] ;  /* 0x0001f00001747983 */ /* 0x000ea80000100a00 */
[----:B------:R-:W2:Y:S01]  /*78b0*/  LDL.64 R148, [R1+0x1d0] ;  /* 0x0001d00001947983 */ /* 0x000ea20000100a00 */
[----:B-----5:R-:W-:Y:S03]  /*78c0*/  HMMA.16816.F32 R28, R92, R40, RZ ;  /* 0x000000285c1c723c */ /* 0x020fe600000018ff */
[----:B------:R-:W5:Y:S04]  /*78d0*/  LDL.64 R146, [R1+0x1c8] ;  /* 0x0001c80001927983 */ /* 0x000f680000100a00 */
[----:B------:R-:W2:Y:S01]  /*78e0*/  LDL.64 R200, [R1+0x180] ;  /* 0x0001800001c87983 */ /* 0x000ea20000100a00 */
[-C--:B0-----:R-:W-:Y:S03]  /*78f0*/  HMMA.16816.F32 R96, R96, R32.reuse, RZ ;  /* 0x000000206060723c */ /* 0x081fe600000018ff */
[----:B------:R-:W2:Y:S04]  /*7900*/  LDL.64 R196, [R1+0x178] ;  /* 0x0001780001c47983 */ /* 0x000ea80000100a00 */
[----:B------:R-:W2:Y:S01]  /*7910*/  LDL.64 R150, [R1+0x150] ;  /* 0x0001500001967983 */ /* 0x000ea20000100a00 */
[----:B------:R-:W-:Y:S03]  /*7920*/  HMMA.16816.F32 R92, R92, R32, RZ ;  /* 0x000000205c5c723c */ /* 0x000fe600000018ff */
[----:B------:R-:W2:Y:S04]  /*7930*/  LDL.64 R208, [R1+0x120] ;  /* 0x0001200001d07983 */ /* 0x000ea80000100a00 */
[----:B------:R-:W2:Y:S01]  /*7940*/  LDL.64 R160, [R1+0x170] ;  /* 0x0001700001a07983 */ /* 0x000ea20000100a00 */
[-C--:B------:R-:W-:Y:S03]  /*7950*/  HMMA.16816.F32 R44, R100, R42.reuse, R44 ;  /* 0x0000002a642c723c */ /* 0x080fe6000000182c */
[----:B------:R-:W2:Y:S04]  /*7960*/  LDL.64 R154, [R1+0x168] ;  /* 0x00016800019a7983 */ /* 0x000ea80000100a00 */
[----:B------:R-:W2:Y:S01]  /*7970*/  LDL.64 R152, [R1+0x158] ;  /* 0x0001580001987983 */ /* 0x000ea20000100a00 */
[----:B------:R-:W-:Y:S03]  /*7980*/  HMMA.16816.F32 R40, R48, R42, R28 ;  /* 0x0000002a3028723c */ /* 0x000fe6000000181c */
[----:B------:R-:W0:Y:S04]  /*7990*/  LDSM.16.MT88.4 R28, [R18+0x10c00] ;  /* 0x010c0000121c783b */ /* 0x000e280000004200 */
[----:B------:R-:W2:Y:S01]  /*79a0*/  LDL.64 R204, [R1+0x110] ;  /* 0x0001100001cc7983 */ /* 0x000ea20000100a00 */
[-C--:B------:R-:W-:Y:S03]  /*79b0*/  HMMA.16816.F32 R100, R100, R34.reuse, R96 ;  /* 0x000000226464723c */ /* 0x080fe60000001860 */
[----:B------:R-:W-:Y:S04]  /*79c0*/  LDSM.16.MT88.4 R96, [R18+0x11000] ;  /* 0x011000001260783b */ /* 0x000fe80000004200 */
[----:B------:R-:W2:Y:S01]  /*79d0*/  LDL.64 R216, [R1+0xe0] ;  /* 0x0000e00001d87983 */ /* 0x000ea20000100a00 */
[----:B------:R-:W-:Y:S03]  /*79e0*/  HMMA.16816.F32 R48, R48, R34, R92 ;  /* 0x000000223030723c */ /* 0x000fe6000000185c */
[----:B------:R-:W1:Y:S04]  /*79f0*/  LDSM.16.MT88.4 R32, [R3+0x10c00] ;  /* 0x010c00000320783b */ /* 0x000e680000004200 */
[----:B------:R-:W1:Y:S01]  /*7a00*/  LDSM.16.M88.4 R92, [R19+0x80] ;  /* 0x00008000135c783b */ /* 0x000e620000000200 */
[-C--:B------:R-:W-:Y:S08]  /*7a10*/  HMMA.16816.F32 R44, R52, R88.reuse, R44 ;  /* 0x00000058342c723c */ /* 0x080ff0000000182c */
[----:B------:R-:W-:Y:S08]  /*7a20*/  HMMA.16816.F32 R40, R36, R88, R40 ;  /* 0x000000582428723c */ /* 0x000ff00000001828 */
[-C--:B------:R-:W-:Y:S01]  /*7a30*/  HMMA.16816.F32 R100, R52, R4.reuse, R100 ;  /* 0x000000043464723c */ /* 0x080fe20000001864 */
[----:B------:R-:W1:Y:S07]  /*7a40*/  LDSM.16.MT88.4 R52, [R3+0x11000] ;  /* 0x011000000334783b */ /* 0x000e6e0000004200 */
[----:B------:R-:W-:Y:S01]  /*7a50*/  HMMA.16816.F32 R36, R36, R4, R48 ;  /* 0x000000042424723c */ /* 0x000fe20000001830 */
[----:B------:R-:W1:Y:S07]  /*7a60*/  LDSM.16.M88.4 R48, [R19+0x8080] ;  /* 0x008080001330783b */ /* 0x000e6e0000000200 */
[-C--:B0-----:R-:W-:Y:S08]  /*7a70*/  HMMA.16816.F32 R44, R28, R90.reuse, R44 ;  /* 0x0000005a1c2c723c */ /* 0x081ff0000000182c */
[----:B-1----:R-:W-:Y:S01]  /*7a80*/  HMMA.16816.F32 R88, R32, R90, R40 ;  /* 0x0000005a2058723c */ /* 0x002fe20000001828 */
[----:B------:R-:W-:Y:S07]  /*7a90*/  LDSM.16.MT88.4 R40, [R3+0x11800] ;  /* 0x011800000328783b */ /* 0x000fee0000004200 */
[-C--:B------:R-:W-:Y:S01]  /*7aa0*/  HMMA.16816.F32 R28, R28, R6.reuse, R100 ;  /* 0x000000061c1c723c */ /* 0x080fe20000001864 */
[----:B------:R-:W0:Y:S07]  /*7ab0*/  LDSM.16.MT88.4 R100, [R18+0x11400] ;  /* 0x011400001264783b */ /* 0x000e2e0000004200 */
[----:B------:R-:W-:Y:S01]  /*7ac0*/  HMMA.16816.F32 R4, R32, R6, R36 ;  /* 0x000000062004723c */ /* 0x000fe20000001824 */
[----:B------:R-:W1:Y:S04]  /*7ad0*/  LDSM.16.MT88.4 R32, [R3+0x11400] ;  /* 0x011400000320783b */ /* 0x000e680000004200 */
[----:B------:R-:W-:Y:S03]  /*7ae0*/  LDSM.16.MT88.4 R36, [R18+0x11800] ;  /* 0x011800001224783b */ /* 0x000fe60000004200 */
[-C--:B------:R-:W-:Y:S08]  /*7af0*/  HMMA.16816.F32 R44, R96, R92.reuse, R44 ;  /* 0x0000005c602c723c */ /* 0x080ff0000000182c */
[----:B------:R-:W-:Y:S08]  /*7b00*/  HMMA.16816.F32 R88, R52, R92, R88 ;  /* 0x0000005c3458723c */ /* 0x000ff00000001858 */
[-C--:B------:R-:W-:Y:S01]  /*7b10*/  HMMA.16816.F32 R96, R96, R48.reuse, R28 ;  /* 0x000000306060723c */ /* 0x080fe2000000181c */
[----:B------:R-:W1:Y:S07]  /*7b20*/  LDSM.16.M88.4 R28, [R8+0x80] ;  /* 0x00008000081c783b */ /* 0x000e6e0000000200 */
        /* <DEDUP_REMOVED lines=8> */
[----:B------:R-:W-:Y:S04]  /*7bb0*/  LDSM.16.M88.4 R52, [R19+0x100] ;  /* 0x000100001334783b */ /* 0x000fe80000000200 */
[----:B------:R-:W-:Y:S03]  /*7bc0*/  LDSM.16.M88.4 R48, [R19+0x8100] ;  /* 0x008100001330783b */ /* 0x000fe60000000200 */
[-C--:B------:R-:W-:Y:S08]  /*7bd0*/  HMMA.16816.F32 R44, R36, R28.reuse, R44 ;  /* 0x0000001c242c723c */ /* 0x080ff0000000182c */
[----:B------:R-:W-:Y:S08]  /*7be0*/  HMMA.16816.F32 R92, R40, R28, R92 ;  /* 0x0000001c285c723c */ /* 0x000ff0000000185c */
[-C--:B------:R-:W-:Y:S01]  /*7bf0*/  HMMA.16816.F32 R100, R36, R4.reuse, R100 ;  /* 0x000000042464723c */ /* 0x080fe20000001864 */
[----:B------:R-:W1:Y:S07]  /*7c00*/  LDSM.16.MT88.4 R36, [R18+0x12000] ;  /* 0x012000001224783b */ /* 0x000e6e0000004200 */
[----:B------:R-:W-:Y:S01]  /*7c10*/  HMMA.16816.F32 R40, R40, R4, R32 ;  /* 0x000000042828723c */ /* 0x000fe20000001820 */
[----:B------:R-:W3:Y:S07]  /*7c20*/  LDSM.16.MT88.4 R32, [R3+0x12000] ;  /* 0x012000000320783b */ /* 0x000eee0000004200 */
[-C--:B0-----:R-:W-:Y:S08]  /*7c30*/  HMMA.16816.F32 R44, R96, R30.reuse, R44 ;  /* 0x0000001e602c723c */ /* 0x081ff0000000182c */
[----:B------:R-:W-:Y:S01]  /*7c40*/  HMMA.16816.F32 R92, R88, R30, R92 ;  /* 0x0000001e585c723c */ /* 0x000fe2000000185c */
[----:B------:R-:W0:Y:S07]  /*7c50*/  LDSM.16.MT88.4 R28, [R18+0x12400] ;  /* 0x01240000121c783b */ /* 0x000e2e0000004200 */
[-C--:B------:R-:W-:Y:S01]  /*7c60*/  HMMA.16816.F32 R100, R96, R6.reuse, R100 ;  /* 0x000000066064723c */ /* 0x080fe20000001864 */
[----:B------:R-:W-:Y:S07]  /*7c70*/  LDSM.16.MT88.4 R96, [R3+0x12800] ;  /* 0x012800000360783b */ /* 0x000fee0000004200 */
[----:B------:R-:W-:Y:S01]  /*7c80*/  HMMA.16816.F32 R40, R88, R6, R40 ;  /* 0x000000065828723c */ /* 0x000fe20000001828 */
[----:B------:R-:W4:Y:S04]  /*7c90*/  LDSM.16.MT88.4 R4, [R3+0x12400] ;  /* 0x012400000304783b */ /* 0x000f280000004200 */
[----:B------:R-:W-:Y:S03]  /*7ca0*/  LDSM.16.M88.4 R88, [R8+0x100] ;  /* 0x000100000858783b */ /* 0x000fe60000000200 */
[-C--:B-1----:R-:W-:Y:S08]  /*7cb0*/  HMMA.16816.F32 R44, R36, R52.reuse, R44 ;  /* 0x00000034242c723c */ /* 0x082ff0000000182c */
[----:B---3--:R-:W-:Y:S08]  /*7cc0*/  HMMA.16816.F32 R92, R32, R52, R92 ;  /* 0x00000034205c723c */ /* 0x008ff0000000185c */
[-C--:B------:R-:W-:Y:S01]  /*7cd0*/  HMMA.16816.F32 R100, R36, R48.reuse, R100 ;  /* 0x000000302464723c */ /* 0x080fe20000001864 */
[----:B------:R-:W1:Y:S07]  /*7ce0*/  LDSM.16.MT88.4 R36, [R18+0x12800] ;  /* 0x012800001224783b */ /* 0x000e6e0000004200 */
[----:B------:R-:W-:Y:S01]  /*7cf0*/  HMMA.16816.F32 R40, R32, R48, R40 ;  /* 0x000000302028723c */ /* 0x000fe20000001828 */
[----:B------:R-:W3:Y:S07]  /*7d00*/  LDSM.16.M88.4 R32, [R8+0x8100] ;  /* 0x008100000820783b */ /* 0x000eee0000000200 */
[-C--:B0-----:R-:W-:Y:S08]  /*7d10*/  HMMA.16816.F32 R44, R28, R54.reuse, R44 ;  /* 0x000000361c2c723c */ /* 0x081ff0000000182c */
[----:B----4-:R-:W-:Y:S01]  /*7d20*/  HMMA.16816.F32 R92, R4, R54, R92 ;  /* 0x00000036045c723c */ /* 0x010fe2000000185c */
[----:B------:R-:W-:Y:S07]  /*7d30*/  LDSM.16.MT88.4 R52, [R3+0x13000] ;  /* 0x013000000334783b */ /* 0x000fee0000004200 */
[-C--:B------:R-:W-:Y:S01]  /*7d40*/  HMMA.16816.F32 R100, R28, R50.reuse, R100 ;  /* 0x000000321c64723c */ /* 0x080fe20000001864 */
[----:B------:R-:W0:Y:S07]  /*7d50*/  LDSM.16.MT88.4 R28, [R18+0x12c00] ;  /* 0x012c0000121c783b */ /* 0x000e2e0000004200 */
[----:B------:R-:W-:Y:S01]  /*7d60*/  HMMA.16816.F32 R40, R4, R50, R40 ;  /* 0x000000320428723c */ /* 0x000fe20000001828 */
[----:B------:R-:W4:Y:S04]  /*7d70*/  LDSM.16.MT88.4 R4, [R3+0x12c00] ;  /* 0x012c00000304783b */ /* 0x000f280000004200 */
[----:B------:R-:W-:Y:S03]  /*7d80*/  LDSM.16.M88.4 R48, [R19+0x180] ;  /* 0x000180001330783b */ /* 0x000fe60000000200 */
[-C--:B-1----:R-:W-:Y:S08]  /*7d90*/  HMMA.16816.F32 R44, R36, R88.reuse, R44 ;  /* 0x00000058242c723c */ /* 0x082ff0000000182c */
[----:B------:R-:W-:Y:S08]  /*7da0*/  HMMA.16816.F32 R92, R96, R88, R92 ;  /* 0x00000058605c723c */ /* 0x000ff0000000185c */
[-C--:B---3--:R-:W-:Y:S01]  /*7db0*/  HMMA.16816.F32 R100, R36, R32.reuse, R100 ;  /* 0x000000202464723c */ /* 0x088fe20000001864 */
        /* <DEDUP_REMOVED lines=19> */
[C---:B------:R-:W-:Y:S01]  /*7ef0*/  LOP3.LUT R104, R213.reuse, 0xff, RZ, 0xc0, !PT ;  /* 0x000000ffd5687812 */ /* 0x040fe200078ec0ff */
[----:B------:R-:W4:Y:S06]  /*7f00*/  LDL.64 R50, [R1+0x728] ;  /* 0x0007280001327983 */ /* 0x000f2c0000100a00 */
[-C--:B------:R-:W-:Y:S01]  /*7f10*/  HMMA.16816.F32 R100, R28, R42.reuse, R100 ;  /* 0x0000002a1c64723c */ /* 0x080fe20000001864 */
[----:B------:R-:W0:Y:S07]  /*7f20*/  LDSM.16.MT88.4 R28, [R18+0x13c00] ;  /* 0x013c0000121c783b */ /* 0x000e2e0000004200 */
[----:B------:R-:W-:Y:S01]  /*7f30*/  HMMA.16816.F32 R96, R4, R42, R96 ;  /* 0x0000002a0460723c */ /* 0x000fe20000001860 */
[----:B------:R-:W2:Y:S07]  /*7f40*/  LDSM.16.MT88.4 R4, [R3+0x13c00] ;  /* 0x013c00000304783b */ /* 0x000eae0000004200 */
[-C--:B-1----:R-:W-:Y:S01]  /*7f50*/  HMMA.16816.F32 R40, R36, R32.reuse, R44 ;  /* 0x000000202428723c */ /* 0x082fe2000000182c */
[----:B------:R-:W-:Y:S01]  /*7f60*/  LOP3.LUT R48, R213, 0x1c, RZ, 0xc0, !PT ;  /* 0x0000001cd5307812 */ /* 0x000fe200078ec0ff */
[----:B------:R-:W4:Y:S04]  /*7f70*/  LDL.64 R46, [R1+0x718] ;  /* 0x00071800012e7983 */ /* 0x000f280000100a00 */
[----:B------:R-:W4:Y:S02]  /*7f80*/  LDL.64 R212, [R1+0xd8] ;  /* 0x0000d80001d47983 */ /* 0x000f240000100a00 */
[----:B------:R-:W-:Y:S08]  /*7f90*/  HMMA.16816.F32 R92, R88, R32, R92 ;  /* 0x00000020585c723c */ /* 0x000ff0000000185c */
[-C--:B---3--:R-:W-:Y:S01]  /*7fa0*/  HMMA.16816.F32 R36, R36, R52.reuse, R100 ;  /* 0x000000342424723c */ /* 0x088fe20000001864 */
[----:B------:R-:W3:Y:S04]  /*7fb0*/  LDL.64 R100, [R1+0x280] ;  /* 0x0002800001647983 */ /* 0x000ee80000100a00 */
[----:B------:R-:W3:Y:S03]  /*7fc0*/  LDL.64 R102, [R1+0x218] ;  /* 0x0002180001667983 */ /* 0x000ee60000100a00 */
[----:B------:R-:W-:Y:S01]  /*7fd0*/  HMMA.16816.F32 R96, R88, R52, R96 ;  /* 0x000000345860723c */ /* 0x000fe20000001860 */
[----:B------:R-:W3:Y:S04]  /*7fe0*/  LDL.64 R52, [R1+0x730] ;  /* 0x0007300001347983 */ /* 0x000ee80000100a00 */
[----:B------:R-:W3:Y:S03]  /*7ff0*/  LDL.64 R90, [R1+0x700] ;  /* 0x00070000015a7983 */ /* 0x000ee60000100a00 */
[-C--:B0-----:R-:W-:Y:S01]  /*8000*/  HMMA.16816.F32 R40, R28, R34.reuse, R40 ;  /* 0x000000221c28723c */ /* 0x081fe20000001828 */
[----:B------:R-:W3:Y:S07]  /*8010*/  LDL.64 R88, [R1+0x2d8] ;  /* 0x0002d80001587983 */ /* 0x000eee0000100a00 */
[----:B--2---:R-:W-:Y:S01]  /*8020*/  HMMA.16816.F32 R32, R4, R34, R92 ;  /* 0x000000220420723c */ /* 0x004fe2000000185c */
[----:B------:R-:W2:Y:S04]  /*8030*/  LDL.64 R94, [R1+0x2f0] ;  /* 0x0002f000015e7983 */ /* 0x000ea80000100a00 */
[----:B------:R-:W2:Y:S03]  /*8040*/  LDL.64 R92, [R1+0x2e8] ;  /* 0x0002e800015c7983 */ /* 0x000ea60000100a00 */
[-C--:B------:R-:W-:Y:S08]  /*8050*/  HMMA.16816.F32 R36, R28, R54.reuse, R36 ;  /* 0x000000361c24723c */ /* 0x080ff00000001824 */
[----:B------:R-:W-:Y:S01]  /*8060*/  HMMA.16816.F32 R28, R4, R54, R96 ;  /* 0x00000036041c723c */ /* 0x000fe20000001860 */
[----:B------:R-:W-:Y:S01]  /*8070*/  FMUL R3, R42, c[0x0][0x188] ;  /* 0x000062002a037a20 */ /* 0x000fe20000400000 */
[----:B------:R-:W2:Y:S04]  /*8080*/  LDL.64 R54, [R1+0x738] ;  /* 0x0007380001367983 */ /* 0x000ea80000100a00 */
[----:B------:R-:W2:Y:S01]  /*8090*/  LDL.64 R98, [R1+0x710] ;  /* 0x0007100001627983 */ /* 0x000ea20000100a00 */
[----:B------:R-:W-:-:S02]  /*80a0*/  FMUL R4, R40, c[0x0][0x188] ;  /* 0x0000620028047a20 */ /* 0x000fc40000400000 */
[----:B------:R-:W-:Y:S01]  /*80b0*/  FMUL R6, R41, c[0x0][0x188] ;  /* 0x0000620029067a20 */ /* 0x000fe20000400000 */
[----:B------:R-:W2:Y:S01]  /*80c0*/  LDL.64 R96, [R1+0x708] ;  /* 0x0007080001607983 */ /* 0x000ea20000100a00 */
[----:B------:R-:W-:Y:S02]  /*80d0*/  FMUL R5, R43, c[0x0][0x188] ;  /* 0x000062002b057a20 */ /* 0x000fe40000400000 */
[----:B------:R-:W-:Y:S02]  /*80e0*/  FMUL R22, R32, c[0x0][0x188] ;  /* 0x0000620020167a20 */ /* 0x000fe40000400000 */
[----:B------:R-:W-:Y:S01]  /*80f0*/  FMUL R44, R33, c[0x0][0x188] ;  /* 0x00006200212c7a20 */ /* 0x000fe20000400000 */
[----:B------:R-:W-:Y:S01]  /*8100*/  FMNMX R4, R4, R6, !PT ;  /* 0x0000000604047209 */ /* 0x000fe20007800000 */
[----:B------:R-:W-:Y:S01]  /*8110*/  FMUL R8, R34, c[0x0][0x188] ;  /* 0x0000620022087a20 */ /* 0x000fe20000400000 */
[----:B------:R-:W-:Y:S01]  /*8120*/  FMNMX R3, R3, R5, !PT ;  /* 0x0000000503037209 */ /* 0x000fe20007800000 */
[----:B------:R-:W-:Y:S01]  /*8130*/  FMUL R9, R35, c[0x0][0x188] ;  /* 0x0000620023097a20 */ /* 0x000fe20000400000 */
[----:B------:R-:W-:Y:S01]  /*8140*/  FMNMX R22, R22, R44, !PT ;  /* 0x0000002c16167209 */ /* 0x000fe20007800000 */
[----:B------:R-:W-:-:S02]  /*8150*/  FMUL R7, R36, c[0x0][0x188] ;  /* 0x0000620024077a20 */ /* 0x000fc40000400000 */
[----:B------:R-:W-:Y:S02]  /*8160*/  FMUL R6, R38, c[0x0][0x188] ;  /* 0x0000620026067a20 */ /* 0x000fe40000400000 */
[----:B------:R-:W-:Y:S01]  /*8170*/  FMUL R5, R28, c[0x0][0x188] ;  /* 0x000062001c057a20 */ /* 0x000fe20000400000 */
[----:B------:R-:W-:Y:S01]  /*8180*/  FMNMX R8, R8, R9, !PT ;  /* 0x0000000908087209 */ /* 0x000fe20007800000 */
        /* <DEDUP_REMOVED lines=10> */
[----:B------:R-:W2:Y:S01]  /*8230*/  LDL.64 R44, [R1+0x6f8] ;  /* 0x0006f800012c7983 */ /* 0x000ea20000100a00 */
[----:B------:R-:W-:-:S02]  /*8240*/  FMNMX R4, R22, R4, !PT ;  /* 0x0000000416047209 */ /* 0x000fc40007800000 */
[----:B------:R-:W-:Y:S02]  /*8250*/  FMNMX R5, R7, R5, !PT ;  /* 0x0000000507057209 */ /* 0x000fe40007800000 */
[----:B------:R-:W-:Y:S01]  /*8260*/  FMNMX R8, R6, R8, !PT ;  /* 0x0000000806087209 */ /* 0x000fe20007800000 */
[----:B------:R-:W0:Y:S04]  /*8270*/  SHFL.BFLY PT, R9, R4, 0x2, 0x1f ;  /* 0x0c401f0004097f89 */ /* 0x000e2800000e0000 */
[----:B------:R-:W1:Y:S04]  /*8280*/  SHFL.BFLY PT, R22, R3, 0x2, 0x1f ;  /* 0x0c401f0003167f89 */ /* 0x000e6800000e0000 */
[----:B------:R-:W5:Y:S04]  /*8290*/  SHFL.BFLY PT, R7, R5, 0x2, 0x1f ;  /* 0x0c401f0005077f89 */ /* 0x000f6800000e0000 */
[----:B------:R-:W5:Y:S01]  /*82a0*/  SHFL.BFLY PT, R6, R8, 0x2, 0x1f ;  /* 0x0c401f0008067f89 */ /* 0x000f6200000e0000 */
[----:B0-----:R-:W-:-:S02]  /*82b0*/  FMNMX R9, R4, R9, !PT ;  /* 0x0000000904097209 */ /* 0x001fc40007800000 */
[----:B-1----:R-:W-:Y:S02]  /*82c0*/  FMNMX R22, R3, R22, !PT ;  /* 0x0000001603167209 */ /* 0x002fe40007800000 */
[----:B-----5:R-:W-:Y:S02]  /*82d0*/  FMNMX R7, R5, R7, !PT ;  /* 0x0000000705077209 */ /* 0x020fe40007800000 */
[----:B------:R-:W-:Y:S01]  /*82e0*/  FMNMX R6, R8, R6, !PT ;  /* 0x0000000608067209 */ /* 0x000fe20007800000 */
[----:B------:R-:W0:Y:S04]  /*82f0*/  SHFL.BFLY PT, R3, R9, 0x1, 0x1f ;  /* 0x0c201f0009037f89 */ /* 0x000e2800000e0000 */
[----:B------:R-:W1:Y:S04]  /*8300*/  SHFL.BFLY PT, R4, R22, 0x1, 0x1f ;  /* 0x0c201f0016047f89 */ /* 0x000e6800000e0000 */
[----:B------:R-:W5:Y:S04]  /*8310*/  SHFL.BFLY PT, R5, R7, 0x1, 0x1f ;  /* 0x0c201f0007057f89 */ /* 0x000f6800000e0000 */
[----:B------:R-:W5:Y:S01]  /*8320*/  SHFL.BFLY PT, R8, R6, 0x1, 0x1f ;  /* 0x0c201f0006087f89 */ /* 0x000f6200000e0000 */
[----:B0-----:R-:W-:-:S03]  /*8330*/  FMNMX R3, R9, R3, !PT ;  /* 0x0000000309037209 */ /* 0x001fc60007800000 */
[----:B------:R-:W-:Y:S01]  /*8340*/  BAR.SYNC.DEFER_BLOCKING 0x0 ;  /* 0x0000000000007b1d */ /* 0x000fe20000010000 */
[----:B-1----:R-:W-:Y:S02]  /*8350*/  FMNMX R4, R22, R4, !PT ;  /* 0x0000000416047209 */ /* 0x002fe40007800000 */
[----:B-----5:R-:W-:Y:S02]  /*8360*/  FMNMX R5, R7, R5, !PT ;  /* 0x0000000507057209 */ /* 0x020fe40007800000 */
[----:B------:R-:W-:Y:S01]  /*8370*/  FMNMX R8, R6, R8, !PT ;  /* 0x0000000806087209 */ /* 0x000fe20007800000 */
[----:B------:R-:W-:Y:S04]  /*8380*/  @!P1 STS [R16], R3 ;  /* 0x0000000310009388 */ /* 0x000fe80000000800 */
[----:B------:R-:W-:Y:S04]  /*8390*/  @!P1 STS [R16+0x100], R4 ;  /* 0x0001000410009388 */ /* 0x000fe80000000800 */
[----:B------:R-:W-:Y:S04]  /*83a0*/  @!P1 STS [R16+0x200], R5 ;  /* 0x0002000510009388 */ /* 0x000fe80000000800 */
[----:B------:R-:W-:Y:S04]  /*83b0*/  @!P1 STS [R16+0x300], R8 ;  /* 0x0003000810009388 */ /* 0x000fe80000000800 */
[----:B------:R-:W-:Y:S06]  /*83c0*/  BAR.SYNC.DEFER_BLOCKING 0x0 ;  /* 0x0000000000007b1d */ /* 0x000fec0000010000 */
[----:B------:R-:W0:Y:S04]  /*83d0*/  LDS R3, [R104.X4] ;  /* 0x0000000068037984 */ /* 0x000e280000004800 */
[----:B0-----:R-:W0:Y:S02]  /*83e0*/  SHFL.BFLY PT, R4, R3, 0x4, 0x1f ;  /* 0x0c801f0003047f89 */ /* 0x001e2400000e0000 */
[----:B0-----:R-:W-:-:S05]  /*83f0*/  FMNMX R4, R3, R4, !PT ;  /* 0x0000000403047209 */ /* 0x001fca0007800000 */
[----:B------:R-:W0:Y:S02]  /*8400*/  SHFL.BFLY PT, R3, R4, 0x2, 0x1f ;  /* 0x0c401f0004037f89 */ /* 0x000e2400000e0000 */
[----:B0-----:R-:W-:-:S05]  /*8410*/  FMNMX R3, R4, R3, !PT ;  /* 0x0000000304037209 */ /* 0x001fca0007800000 */
[----:B------:R-:W0:Y:S02]  /*8420*/  SHFL.BFLY PT, R4, R3, 0x1, 0x1f ;  /* 0x0c201f0003047f89 */ /* 0x000e2400000e0000 */
[----:B0-----:R-:W-:-:S05]  /*8430*/  FMNMX R4, R3, R4, !PT ;  /* 0x0000000403047209 */ /* 0x001fca0007800000 */
[----:B------:R-:W-:Y:S04]  /*8440*/  @!P0 STS [R104.X4], R4 ;  /* 0x0000000468008388 */ /* 0x000fe80000004800 */
[----:B------:R-:W-:Y:S06]  /*8450*/  BAR.SYNC.DEFER_BLOCKING 0x0 ;  /* 0x0000000000007b1d */ /* 0x000fec0000010000 */
[----:B------:R-:W0:Y:S04]  /*8460*/  LDS R4, [R48.X8] ;  /* 0x0000000030047984 */ /* 0x000e280000008800 */
[----:B------:R-:W1:Y:S04]  /*8470*/  LDS R5, [R48.X8+0x100] ;  /* 0x0001000030057984 */ /* 0x000e680000008800 */
[----:B------:R-:W5:Y:S04]  /*8480*/  LDS R6, [R48.X8+0x200] ;  /* 0x0002000030067984 */ /* 0x000f680000008800 */
[----:B------:R2:W3:Y:S04]  /*8490*/  LDS R7, [R48.X8+0x300] ;  /* 0x0003000030077984 */ /* 0x0004e80000008800 */
[----:B--2---:R-:W2:Y:S01]  /*84a0*/  LDL.64 R48, [R1+0x720] ;  /* 0x0007200001307983 */ /* 0x004ea20000100a00 */
[----:B0-----:R-:W-:-:S02]  /*84b0*/  FMNMX R4, R4, R27, !PT ;  /* 0x0000001b04047209 */ /* 0x001fc40007800000 */
[----:B-1----:R-:W-:-:S03]  /*84c0*/  FMNMX R5, R5, R11, !PT ;  /* 0x0000000b05057209 */ /* 0x002fc60007800000 */
[--C-:B------:R-:W-:Y:S01]  /*84d0*/  FFMA R195, R40, c[0x0][0x188], -R4.reuse ;  /* 0x0000620028c37a23 */ /* 0x100fe20000000804 */
[----:B-----5:R-:W-:Y:S02]  /*84e0*/  FMNMX R6, R6, R12, !PT ;  /* 0x0000000c06067209 */ /* 0x020fe40007800000 */
[----:B---3--:R-:W-:Y:S01]  /*84f0*/  FMNMX R7, R7, R10, !PT ;  /* 0x0000000a07077209 */ /* 0x008fe20007800000 */
[----:B------:R-:W-:Y:S02]  /*8500*/  FFMA R41, R41, c[0x0][0x188], -R4 ;  /* 0x0000620029297a23 */ /* 0x000fe40000000804 */
[--C-:B------:R-:W-:Y:S02]  /*8510*/  FFMA R42, R42, c[0x0][0x188], -R5.reuse ;  /* 0x000062002a2a7a23 */ /* 0x100fe40000000805 */
[----:B------:R-:W-:Y:S02]  /*8520*/  FFMA R43, R43, c[0x0][0x188], -R5 ;  /* 0x000062002b2b7a23 */ /* 0x000fe40000000805 */
[----:B------:R-:W-:-:S02]  /*8530*/  FFMA R32, R32, c[0x0][0x188], -R6 ;  /* 0x0000620020207a23 */ /* 0x000fc40000000806 */
[----:B------:R-:W-:Y:S02]  /*8540*/  FFMA R33, R33, c[0x0][0x188], -R6 ;  /* 0x0000620021217a23 */ /* 0x000fe40000000806 */
[--C-:B------:R-:W-:Y:S02]  /*8550*/  FFMA R34, R34, c[0x0][0x188], -R7.reuse ;  /* 0x0000620022227a23 */ /* 0x100fe40000000807 */
[----:B------:R-:W-:Y:S02]  /*8560*/  FFMA R35, R35, c[0x0][0x188], -R7 ;  /* 0x0000620023237a23 */ /* 0x000fe40000000807 */
[----:B------:R-:W-:Y:S02]  /*8570*/  FMUL R195, R195, 1.4426950216293334961 ;  /* 0x3fb8aa3bc3c37820 */ /* 0x000fe40000400000 */
[----:B------:R-:W-:Y:S02]  /*8580*/  FMUL R41, R41, 1.4426950216293334961 ;  /* 0x3fb8aa3b29297820 */ /* 0x000fe40000400000 */
[----:B------:R-:W-:-:S02]  /*8590*/  FFMA R36, R36, c[0x0][0x188], -R4 ;  /* 0x0000620024247a23 */ /* 0x000fc40000000804 */
[----:B------:R-:W-:Y:S02]  /*85a0*/  FMUL R42, R42, 1.4426950216293334961 ;  /* 0x3fb8aa3b2a2a7820 */ /* 0x000fe40000400000 */
[----:B------:R-:W-:Y:S02]  /*85b0*/  FMUL R43, R43, 1.4426950216293334961 ;  /* 0x3fb8aa3b2b2b7820 */ /* 0x000fe40000400000 */
[----:B------:R-:W-:Y:S02]  /*85c0*/  FFMA R38, R38, c[0x0][0x188], -R5 ;  /* 0x0000620026267a23 */ /* 0x000fe40000000805 */
[----:B------:R-:W-:Y:S02]  /*85d0*/  FMUL R32, R32, 1.4426950216293334961 ;  /* 0x3fb8aa3b20207820 */ /* 0x000fe40000400000 */
[----:B------:R-:W-:Y:S02]  /*85e0*/  FMUL R33, R33, 1.4426950216293334961 ;  /* 0x3fb8aa3b21217820 */ /* 0x000fe40000400000 */
[----:B------:R-:W-:-:S02]  /*85f0*/  FFMA R28, R28, c[0x0][0x188], -R6 ;  /* 0x000062001c1c7a23 */ /* 0x000fc40000000806 */
[----:B------:R-:W-:Y:S02]  /*8600*/  FMUL R34, R34, 1.4426950216293334961 ;  /* 0x3fb8aa3b22227820 */ /* 0x000fe40000400000 */
[----:B------:R-:W-:Y:S02]  /*8610*/  FMUL R35, R35, 1.4426950216293334961 ;  /* 0x3fb8aa3b23237820 */ /* 0x000fe40000400000 */
[----:B------:R-:W-:Y:S01]  /*8620*/  FFMA R30, R30, c[0x0][0x188], -R7 ;  /* 0x000062001e1e7a23 */ /* 0x000fe20000000807 */
[----:B------:R-:W-:Y:S01]  /*8630*/  MUFU.EX2 R195, R195 ;  /* 0x000000c300c37308 */ /* 0x000fe20000000800 */
[----:B------:R-:W-:Y:S02]  /*8640*/  FMUL R36, R36, 1.4426950216293334961 ;  /* 0x3fb8aa3b24247820 */ /* 0x000fe40000400000 */
[----:B------:R-:W-:Y:S02]  /*8650*/  FFMA R37, R37, c[0x0][0x188], -R4 ;  /* 0x0000620025257a23 */ /* 0x000fe40000000804 */
[----:B------:R-:W-:-:S02]  /*8660*/  FFMA R39, R39, c[0x0][0x188], -R5 ;  /* 0x0000620027277a23 */ /* 0x000fc40000000805 */
[----:B------:R-:W-:Y:S01]  /*8670*/  FMUL R38, R38, 1.4426950216293334961 ;  /* 0x3fb8aa3b26267820 */ /* 0x000fe20000400000 */
[----:B------:R0:W1:Y:S01]  /*8680*/  MUFU.EX2 R193, R41 ;  /* 0x0000002900c17308 */ /* 0x0000620000000800 */
[----:B------:R-:W-:Y:S02]  /*8690*/  FMUL R28, R28, 1.4426950216293334961 ;  /* 0x3fb8aa3b1c1c7820 */ /* 0x000fe40000400000 */
[----:B------:R-:W-:Y:S02]  /*86a0*/  FFMA R29, R29, c[0x0][0x188], -R6 ;  /* 0x000062001d1d7a23 */ /* 0x000fe40000000806 */
[----:B------:R-:W-:Y:S02]  /*86b0*/  FMUL R30, R30, 1.4426950216293334961 ;  /* 0x3fb8aa3b1e1e7820 */ /* 0x000fe40000400000 */
[----:B------:R-:W-:Y:S01]  /*86c0*/  FFMA R31, R31, c[0x0][0x188], -R7 ;  /* 0x000062001f1f7a23 */ /* 0x000fe20000000807 */
[----:B------:R-:W-:Y:S01]  /*86d0*/  MUFU.EX2 R191, R42 ;  /* 0x0000002a00bf7308 */ /* 0x000fe20000000800 */
[----:B------:R-:W-:Y:S01]  /*86e0*/  FMUL R37, R37, 1.4426950216293334961 ;  /* 0x3fb8aa3b25257820 */ /* 0x000fe20000400000 */
[----:B0-----:R-:W3:Y:S01]  /*86f0*/  LDL.64 R40, [R1+0x2f8] ;  /* 0x0002f80001287983 */ /* 0x001ee20000100a00 */
[----:B------:R-:W-:-:S05]  /*8700*/  FMUL R39, R39, 1.4426950216293334961 ;  /* 0x3fb8aa3b27277820 */ /* 0x000fca0000400000 */
[----:B------:R0:W5:Y:S01]  /*8710*/  MUFU.EX2 R189, R43 ;  /* 0x0000002b00bd7308 */ /* 0x0001620000000800 */
[----:B------:R-:W-:Y:S02]  /*8720*/  FMUL R29, R29, 1.4426950216293334961 ;  /* 0x3fb8aa3b1d1d7820 */ /* 0x000fe40000400000 */
[----:B------:R-:W-:-:S05]  /*8730*/  FMUL R31, R31, 1.4426950216293334961 ;  /* 0x3fb8aa3b1f1f7820 */ /* 0x000fca0000400000 */
[----:B------:R-:W-:Y:S01]  /*8740*/  MUFU.EX2 R179, R32 ;  /* 0x0000002000b37308 */ /* 0x000fe20000000800 */
[----:B0-----:R-:W2:Y:S07]  /*8750*/  LDL.64 R42, [R1+0x2b0] ;  /* 0x0002b000012a7983 */ /* 0x001eae0000100a00 */
[----:B------:R-:W0:Y:S08]  /*8760*/  MUFU.EX2 R177, R33 ;  /* 0x0000002100b17308 */ /* 0x000e300000000800 */
[----:B------:R-:W-:Y:S08]  /*8770*/  MUFU.EX2 R175, R34 ;  /* 0x0000002200af7308 */ /* 0x000ff00000000800 */
[----:B------:R-:W0:Y:S08]  /*8780*/  MUFU.EX2 R173, R35 ;  /* 0x0000002300ad7308 */ /* 0x000e300000000800 */
[----:B------:R-:W0:Y:S08]  /*8790*/  MUFU.EX2 R187, R36 ;  /* 0x0000002400bb7308 */ /* 0x000e300000000800 */
[----:B------:R-:W0:Y:S08]  /*87a0*/  MUFU.EX2 R183, R38 ;  /* 0x0000002600b77308 */ /* 0x000e300000000800 */
[----:B------:R1:W0:Y:S08]  /*87b0*/  MUFU.EX2 R171, R28 ;  /* 0x0000001c00ab7308 */ /* 0x0002300000000800 */
[----:B------:R-:W0:Y:S08]  /*87c0*/  MUFU.EX2 R167, R30 ;  /* 0x0000001e00a77308 */ /* 0x000e300000000800 */
[----:B------:R-:W0:Y:S08]  /*87d0*/  MUFU.EX2 R185, R37 ;  /* 0x0000002500b97308 */ /* 0x000e300000000800 */
[----:B------:R0:W0:Y:S08]  /*87e0*/  MUFU.EX2 R181, R39 ;  /* 0x0000002700b57308 */ /* 0x0000300000000800 */
[----:B------:R5:W4:Y:S08]  /*87f0*/  MUFU.EX2 R169, R29 ;  /* 0x0000001d00a97308 */ /* 0x000b300000000800 */
[----:B------:R-:W4:Y:S01]  /*8800*/  MUFU.EX2 R166, R31 ;  /* 0x0000001f00a67308 */ /* 0x000f220000000800 */
[----:B-1----:R-:W-:Y:S01]  /*8810*/  FADD R28, R195, R193 ;  /* 0x000000c1c31c7221 */ /* 0x002fe20000000000 */
[----:B0-----:R-:W2:Y:S01]  /*8820*/  LDL.64 R38, [R1+0x2b8] ;  /* 0x0002b80001267983 */ /* 0x001ea20000100a00 */
[----:B-----5:R-:W-:-:S02]  /*8830*/  FADD R29, R191, R189 ;  /* 0x000000bdbf1d7221 */ /* 0x020fc40000000000 */
[----:B------:R-:W-:Y:S02]  /*8840*/  FADD R9, R179, R177 ;  /* 0x000000b1b3097221 */ /* 0x000fe40000000000 */
[----:B------:R-:W-:Y:S02]  /*8850*/  FADD R8, R175, R173 ;  /* 0x000000adaf087221 */ /* 0x000fe40000000000 */
[----:B------:R-:W-:Y:S02]  /*8860*/  FADD R28, R187, R28 ;  /* 0x0000001cbb1c7221 */ /* 0x000fe40000000000 */
[----:B------:R-:W-:Y:S02]  /*8870*/  FADD R29, R183, R29 ;  /* 0x0000001db71d7221 */ /* 0x000fe40000000000 */
[----:B------:R-:W-:Y:S02]  /*8880*/  FADD R9, R171, R9 ;  /* 0x00000009ab097221 */ /* 0x000fe40000000000 */
[----:B------:R-:W-:-:S02]  /*8890*/  FADD R8, R167, R8 ;  /* 0x00000008a7087221 */ /* 0x000fc40000000000 */
[----:B------:R-:W-:Y:S02]  /*88a0*/  FADD R28, R185, R28 ;  /* 0x0000001cb91c7221 */ /* 0x000fe40000000000 */
[----:B------:R-:W-:Y:S02]  /*88b0*/  FADD R29, R181, R29 ;  /* 0x0000001db51d7221 */ /* 0x000fe40000000000 */
[----:B----4-:R-:W-:Y:S02]  /*88c0*/  FADD R9, R169, R9 ;  /* 0x00000009a9097221 */ /* 0x010fe40000000000 */
[----:B------:R-:W-:Y:S01]  /*88d0*/  FADD R8, R166, R8 ;  /* 0x00000008a6087221 */ /* 0x000fe20000000000 */
[----:B------:R-:W0:Y:S04]  /*88e0*/  SHFL.BFLY PT, R30, R28, 0x2, 0x1f ;  /* 0x0c401f001c1e7f89 */ /* 0x000e2800000e0000 */
[----:B------:R-:W1:Y:S04]  /*88f0*/  SHFL.BFLY PT, R31, R29, 0x2, 0x1f ;  /* 0x0c401f001d1f7f89 */ /* 0x000e6800000e0000 */
[----:B------:R-:W4:Y:S04]  /*8900*/  SHFL.BFLY PT, R22, R9, 0x2, 0x1f ;  /* 0x0c401f0009167f89 */ /* 0x000f2800000e0000 */
[----:B------:R-:W5:Y:S01]  /*8910*/  SHFL.BFLY PT, R3, R8, 0x2, 0x1f ;  /* 0x0c401f0008037f89 */ /* 0x000f6200000e0000 */
[----:B0-----:R-:W-:-:S02]  /*8920*/  FADD R30, R28, R30 ;  /* 0x0000001e1c1e7221 */ /* 0x001fc40000000000 */
[----:B-1----:R-:W-:Y:S02]  /*8930*/  FADD R31, R29, R31 ;  /* 0x0000001f1d1f7221 */ /* 0x002fe40000000000 */
[----:B----4-:R-:W-:Y:S02]  /*8940*/  FADD R22, R9, R22 ;  /* 0x0000001609167221 */ /* 0x010fe40000000000 */
[----:B-----5:R-:W-:Y:S01]  /*8950*/  FADD R3, R8, R3 ;  /* 0x0000000308037221 */ /* 0x020fe20000000000 */
[----:B------:R-:W0:Y:S04]  /*8960*/  SHFL.BFLY PT, R9, R31, 0x1, 0x1f ;  /* 0x0c201f001f097f89 */ /* 0x000e2800000e0000 */
[----:B------:R-:W1:Y:S04]  /*8970*/  SHFL.BFLY PT, R8, R30, 0x1, 0x1f ;  /* 0x0c201f001e087f89 */ /* 0x000e6800000e0000 */
[----:B------:R-:W4:Y:S04]  /*8980*/  SHFL.BFLY PT, R28, R22, 0x1, 0x1f ;  /* 0x0c201f00161c7f89 */ /* 0x000f2800000e0000 */
[----:B------:R-:W5:Y:S01]  /*8990*/  SHFL.BFLY PT, R29, R3, 0x1, 0x1f ;  /* 0x0c201f00031d7f89 */ /* 0x000f6200000e0000 */
[----:B0-----:R-:W-:-:S03]  /*89a0*/  FADD R9, R31, R9 ;  /* 0x000000091f097221 */ /* 0x001fc60000000000 */
[----:B------:R-:W-:Y:S01]  /*89b0*/  BAR.SYNC.DEFER_BLOCKING 0x0 ;  /* 0x0000000000007b1d */ /* 0x000fe20000010000 */
[----:B-1----:R-:W-:Y:S02]  /*89c0*/  FADD R8, R30, R8 ;  /* 0x000000081e087221 */ /* 0x002fe40000000000 */
[----:B----4-:R-:W-:Y:S02]  /*89d0*/  FADD R28, R22, R28 ;  /* 0x0000001c161c7221 */ /* 0x010fe40000000000 */
[----:B-----5:R-:W-:Y:S01]  /*89e0*/  FADD R29, R3, R29 ;  /* 0x0000001d031d7221 */ /* 0x020fe20000000000 */
[----:B------:R-:W-:Y:S04]  /*89f0*/  @!P1 STS [R16], R8 ;  /* 0x0000000810009388 */ /* 0x000fe80000000800 */
[----:B------:R-:W-:Y:S04]  /*8a00*/  @!P1 STS [R16+0x100], R9 ;  /* 0x0001000910009388 */ /* 0x000fe80000000800 */
[----:B------:R-:W-:Y:S04]  /*8a10*/  @!P1 STS [R16+0x200], R28 ;  /* 0x0002001c10009388 */ /* 0x000fe80000000800 */
[----:B------:R-:W-:Y:S04]  /*8a20*/  @!P1 STS [R16+0x300], R29 ;  /* 0x0003001d10009388 */ /* 0x000fe80000000800 */
[----:B------:R-:W-:Y:S06]  /*8a30*/  BAR.SYNC.DEFER_BLOCKING 0x0 ;  /* 0x0000000000007b1d */ /* 0x000fec0000010000 */
[----:B------:R-:W0:Y:S04]  /*8a40*/  LDS R3, [R104.X4] ;  /* 0x0000000068037984 */ /* 0x000e280000004800 */
[----:B0-----:R-:W0:Y:S02]  /*8a50*/  SHFL.BFLY PT, R8, R3, 0x4, 0x1f ;  /* 0x0c801f0003087f89 */ /* 0x001e2400000e0000 */
[----:B0-----:R-:W-:-:S05]  /*8a60*/  FADD R8, R3, R8 ;  /* 0x0000000803087221 */ /* 0x001fca0000000000 */
[----:B------:R-:W0:Y:S02]  /*8a70*/  SHFL.BFLY PT, R3, R8, 0x2, 0x1f ;  /* 0x0c401f0008037f89 */ /* 0x000e2400000e0000 */
[----:B0-----:R-:W-:-:S05]  /*8a80*/  FADD R3, R8, R3 ;  /* 0x0000000308037221 */ /* 0x001fca0000000000 */
[----:B------:R-:W0:Y:S02]  /*8a90*/  SHFL.BFLY PT, R8, R3, 0x1, 0x1f ;  /* 0x0c201f0003087f89 */ /* 0x000e2400000e0000 */
[----:B0-----:R-:W-:-:S05]  /*8aa0*/  FADD R8, R3, R8 ;  /* 0x0000000803087221 */ /* 0x001fca0000000000 */
[----:B------:R0:W-:Y:S02]  /*8ab0*/  @!P0 STS [R104.X4], R8 ;  /* 0x0000000868008388 */ /* 0x0001e40000004800 */
[C---:B0-----:R-:W-:Y:S02]  /*8ac0*/  IMAD.WIDE R8, R24.reuse, 0x2, R54 ;  /* 0x0000000218087825 */ /* 0x041fe400078e0236 */
[----:B------:R-:W-:Y:S06]  /*8ad0*/  BAR.SYNC.DEFER_BLOCKING 0x0 ;  /* 0x0000000000007b1d */ /* 0x000fec0000010000 */
[----:B------:R-:W4:Y:S01]  /*8ae0*/  LDL.64 R54, [R1+0x2e0] ;  /* 0x0002e00001367983 */ /* 0x000f220000100a00 */
[----:B------:R-:W-:-:S03]  /*8af0*/  IMAD.WIDE R28, R24, 0x2, R46 ;  /* 0x00000002181c7825 */ /* 0x000fc600078e022e */
[----:B------:R-:W5:Y:S01]  /*8b00*/  LDL.64 R46, [R1+0x2d0] ;  /* 0x0002d000012e7983 */ /* 0x000f620000100a00 */
[----:B------:R-:W-:-:S03]  /*8b10*/  IMAD.WIDE R32, R24, 0x2, R52 ;  /* 0x0000000218207825 */ /* 0x000fc600078e0234 */
[----:B------:R-:W5:Y:S01]  /*8b20*/  LDL.64 R52, [R1+0x2c8] ;  /* 0x0002c80001347983 */ /* 0x000f620000100a00 */
[----:B--2---:R-:W-:-:S03]  /*8b30*/  IMAD.WIDE R30, R24, 0x2, R48 ;  /* 0x00000002181e7825 */ /* 0x004fc600078e0230 */
[----:B------:R-:W2:Y:S01]  /*8b40*/  LDL.64 R104, [R1+0x248] ;  /* 0x0002480001687983 */ /* 0x000ea20000100a00 */
[----:B------:R-:W-:-:S03]  /*8b50*/  IMAD.WIDE R36, R24, 0x2, R98 ;  /* 0x0000000218247825 */ /* 0x000fc600078e0262 */
[----:B------:R-:W2:Y:S04]  /*8b60*/  LDL.64 R98, [R1+0x298] ;  /* 0x0002980001627983 */ /* 0x000ea80000100a00 */
[----:B------:R0:W2:Y:S04]  /*8b70*/  LDG.E.U16 R121, [R32.64] ;  /* 0x0000000420797981 */ /* 0x0000a8000c1e1500 */
[----:B------:R1:W2:Y:S01]  /*8b80*/  LDG.E.U16 R49, [R30.64] ;  /* 0x000000041e317981 */ /* 0x0002a2000c1e1500 */
[----:B------:R-:W-:-:S03]  /*8b90*/  IMAD.WIDE R34, R24, 0x2, R96 ;  /* 0x0000000218227825 */ /* 0x000fc600078e0260 */
[----:B------:R3:W2:Y:S01]  /*8ba0*/  LDG.E.U16 R9, [R8.64] ;  /* 0x0000000408097981 */ /* 0x0006a2000c1e1500 */
[----:B0-----:R-:W-:-:S03]  /*8bb0*/  IMAD.WIDE R32, R24, 0x2, R90 ;  /* 0x0000000218207825 */ /* 0x001fc600078e025a */
[----:B------:R0:W2:Y:S01]  /*8bc0*/  LDG.E.U16 R91, [R36.64] ;  /* 0x00000004245b7981 */ /* 0x0000a2000c1e1500 */
[----:B-1----:R-:W-:-:S03]  /*8bd0*/  IMAD.WIDE R30, R24, 0x2, R44 ;  /* 0x00000002181e7825 */ /* 0x002fc600078e022c */
[----:B------:R-:W2:Y:S04]  /*8be0*/  LDL.64 R44, [R1+0x2a8] ;  /* 0x0002a800012c7983 */ /* 0x000ea80000100a00 */
[----:B------:R4:W2:Y:S01]  /*8bf0*/  LDG.E.U16 R48, [R32.64] ;  /* 0x0000000420307981 */ /* 0x0008a2000c1e1500 */
[----:B0-----:R-:W-:-:S03]  /*8c00*/  IMAD.WIDE R36, R24, 0x2, R94 ;  /* 0x0000000218247825 */ /* 0x001fc600078e025e */
[----:B------:R-:W2:Y:S04]  /*8c10*/  LDL.64 R94, [R1+0x290] ;  /* 0x00029000015e7983 */ /* 0x000ea80000100a00 */
[----:B---3--:R0:W3:Y:S04]  /*8c20*/  LDG.E.U16 R8, [R28.64] ;  /* 0x000000041c087981 */ /* 0x0080e8000c1e1500 */
[----:B------:R-:W3:Y:S04]  /*8c30*/  LDL.64 R96, [R1+0x268] ;  /* 0x0002680001607983 */ /* 0x000ee80000100a00 */
[----:B------:R1:W3:Y:S01]  /*8c40*/  LDG.E.U16 R111, [R34.64] ;  /* 0x00000004226f7981 */ /* 0x0002e2000c1e1500 */
[----:B0-----:R-:W-:-:S03]  /*8c50*/  IMAD.WIDE R28, R24, 0x2, R40 ;  /* 0x00000002181c7825 */ /* 0x001fc600078e0228 */
[----:B------:R-:W3:Y:S01]  /*8c60*/  LDL.64 R40, [R1+0x2a0] ;  /* 0x0002a00001287983 */ /* 0x000ee20000100a00 */
[----:B------:R-:W-:-:S03]  /*8c70*/  IMAD.WIDE R112, R24, 0x2, R50 ;  /* 0x0000000218707825 */ /* 0x000fc600078e0232 */
[----:B------:R5:W3:Y:S01]  /*8c80*/  LDG.E.U16 R22, [R30.64] ;  /* 0x000000041e167981 */ /* 0x000ae2000c1e1500 */
[----:B-1----:R-:W-:-:S03]  /*8c90*/  IMAD.WIDE R34, R24, 0x2, R92 ;  /* 0x0000000218227825 */ /* 0x002fc600078e025c */
[----:B------:R-:W3:Y:S04]  /*8ca0*/  LDL.64 R50, [R1+0x2c0] ;  /* 0x0002c00001327983 */ /* 0x000ee80000100a00 */
[----:B------:R0:W3:Y:S04]  /*8cb0*/  LDG.E.U16 R28, [R28.64] ;  /* 0x000000041c1c7981 */ /* 0x0000e8000c1e1500 */
[----:B------:R1:W3:Y:S04]  /*8cc0*/  LDG.E.U16 R110, [R36.64] ;  /* 0x00000004246e7981 */ /* 0x0002e8000c1e1500 */
[----:B------:R0:W3:Y:S01]  /*8cd0*/  LDG.E.U16 R112, [R112.64] ;  /* 0x0000000470707981 */ /* 0x0000e2000c1e1500 */
[----:B----4-:R-:W-:-:S03]  /*8ce0*/  IMAD.WIDE R32, R24, 0x2, R54 ;  /* 0x0000000218207825 */ /* 0x010fc600078e0236 */
[----:B------:R-:W4:Y:S01]  /*8cf0*/  LDL.64 R54, [R1+0x288] ;  /* 0x0002880001367983 */ /* 0x000f220000100a00 */
[----:B-----5:R-:W-:-:S03]  /*8d00*/  IMAD.WIDE R30, R24, 0x2, R46 ;  /* 0x00000002181e7825 */ /* 0x020fc600078e022e */
[----:B------:R5:W4:Y:S04]  /*8d10*/  LDG.E.U16 R47, [R34.64] ;  /* 0x00000004222f7981 */ /* 0x000b28000c1e1500 */
[----:B------:R0:W4:Y:S01]  /*8d20*/  LDG.E.U16 R3, [R32.64] ;  /* 0x0000000420037981 */ /* 0x000122000c1e1500 */
[----:B------:R-:W-:-:S03]  /*8d30*/  IMAD.WIDE R92, R24, 0x2, R88 ;  /* 0x00000002185c7825 */ /* 0x000fc600078e0258 */
[----:B------:R-:W4:Y:S01]  /*8d40*/  LDL.64 R88, [R1+0x260] ;  /* 0x0002600001587983 */ /* 0x000f220000100a00 */
[----:B-----5:R-:W-:-:S03]  /*8d50*/  IMAD.WIDE R34, R24, 0x2, R38 ;  /* 0x0000000218227825 */ /* 0x020fc600078e0226 */
[----:B------:R-:W5:Y:S01]  /*8d60*/  LDL.64 R38, [R1+0x270] ;  /* 0x0002700001267983 */ /* 0x000f620000100a00 */
[----:B0-----:R-:W-:-:S03]  /*8d70*/  IMAD.WIDE R32, R24, 0x2, R42 ;  /* 0x0000000218207825 */ /* 0x001fc600078e022a */
[----:B------:R-:W5:Y:S01]  /*8d80*/  LDL.64 R42, [R1+0x258] ;  /* 0x00025800012a7983 */ /* 0x000f620000100a00 */
[----:B--2---:R-:W-:-:S03]  /*8d90*/  IMAD.WIDE R122, R24, 0x2, R98 ;  /* 0x00000002187a7825 */ /* 0x004fc600078e0262 */
[----:B------:R-:W2:Y:S04]  /*8da0*/  LDL.64 R98, [R1+0x240] ;  /* 0x0002400001627983 */ /* 0x000ea80000100a00 */
[----:B------:R0:W2:Y:S04]  /*8db0*/  LDG.E.U16 R109, [R30.64] ;  /* 0x000000041e6d7981 */ /* 0x0000a8000c1e1500 */
[----:B------:R0:W2:Y:S01]  /*8dc0*/  LDG.E.U16 R29, [R34.64] ;  /* 0x00000004221d7981 */ /* 0x0000a2000c1e1500 */
[----:B-1----:R-:W-:-:S03]  /*8dd0*/  IMAD.WIDE R36, R24, 0x2, R52 ;  /* 0x0000000218247825 */ /* 0x002fc600078e0234 */
[----:B------:R4:W2:Y:S01]  /*8de0*/  LDG.E.U16 R108, [R32.64] ;  /* 0x00000004206c7981 */ /* 0x0008a2000c1e1500 */
[----:B0-----:R-:W-:-:S03]  /*8df0*/  IMAD.WIDE R30, R24, 0x2, R44 ;  /* 0x00000002181e7825 */ /* 0x001fc600078e022c */
[----:B------:R3:W2:Y:S01]  /*8e00*/  LDG.E.U16 R46, [R36.64] ;  /* 0x00000004242e7981 */ /* 0x0006a2000c1e1500 */
[----:B------:R-:W-:-:S03]  /*8e10*/  IMAD.WIDE R34, R24, 0x2, R94 ;  /* 0x0000000218227825 */ /* 0x000fc600078e025e */
[----:B------:R-:W2:Y:S04]  /*8e20*/  LDL.64 R94, [R1+0x238] ;  /* 0x00023800015e7983 */ /* 0x000ea80000100a00 */
[----:B------:R0:W2:Y:S01]  /*8e30*/  LDG.E.U16 R45, [R30.64] ;  /* 0x000000041e2d7981 */ /* 0x0000a2000c1e1500 */
[----:B---3--:R-:W-:-:S03]  /*8e40*/  IMAD.WIDE R36, R24, 0x2, R96 ;  /* 0x0000000218247825 */ /* 0x008fc600078e0260 */
[----:B------:R-:W3:Y:S04]  /*8e50*/  LDL.64 R96, [R1+0x208] ;  /* 0x0002080001607983 */ /* 0x000ee80000100a00 */
[----:B------:R1:W3:Y:S01]  /*8e60*/  LDG.E.U16 R107, [R34.64] ;  /* 0x00000004226b7981 */ /* 0x0002e2000c1e1500 */
[----:B0-----:R-:W-:-:S03]  /*8e70*/  IMAD.WIDE R30, R24, 0x2, R100 ;  /* 0x00000002181e7825 */ /* 0x001fc600078e0264 */
[----:B------:R-:W3:Y:S01]  /*8e80*/  LDL.64 R100, [R1+0x210] ;  /* 0x0002100001647983 */ /* 0x000ee20000100a00 */
[----:B------:R-:W-:-:S03]  /*8e90*/  IMAD.WIDE R52, R24, 0x2, R40 ;  /* 0x0000000218347825 */ /* 0x000fc600078e0228 */
[----:B------:R-:W3:Y:S01]  /*8ea0*/  LDL.64 R40, [R1+0x250] ;  /* 0x0002500001287983 */ /* 0x000ee20000100a00 */
[----:B------:R-:W-:-:S03]  /*8eb0*/  IMAD.WIDE R50, R24, 0x2, R50 ;  /* 0x0000000218327825 */ /* 0x000fc600078e0232 */
[----:B------:R0:W3:Y:S04]  /*8ec0*/  LDG.E.U16 R52, [R52.64] ;  /* 0x0000000434347981 */ /* 0x0000e8000c1e1500 */
[----:B------:R0:W3:Y:S04]  /*8ed0*/  LDG.E.U16 R50, [R50.64] ;  /* 0x0000000432327981 */ /* 0x0000e8000c1e1500 */
[----:B------:R1:W3:Y:S04]  /*8ee0*/  LDG.E.U16 R92, [R92.64] ;  /* 0x000000045c5c7981 */ /* 0x0002e8000c1e1500 */
[----:B------:R1:W3:Y:S04]  /*8ef0*/  LDG.E.U16 R122, [R122.64] ;  /* 0x000000047a7a7981 */ /* 0x0002e8000c1e1500 */
[----:B0-----:R0:W3:Y:S02]  /*8f00*/  LDG.E.U16 R51, [R30.64] ;  /* 0x000000041e337981 */ /* 0x0010e4000c1e1500 */
[----:B0-----:R-:W-:-:S02]  /*8f10*/  IMAD.WIDE R30, R24, 0x2, R114 ;  /* 0x00000002181e7825 */ /* 0x001fc400078e0272 */
[----:B------:R-:W3:Y:S04]  /*8f20*/  LDL.64 R114, [R1+0x1e0] ;  /* 0x0001e00001727983 */ /* 0x000ee80000100a00 */
[----:B------:R0:W3:Y:S01]  /*8f30*/  LDG.E.U16 R30, [R30.64] ;  /* 0x000000041e1e7981 */ /* 0x0000e2000c1e1500 */
[----:B----4-:R-:W-:-:S03]  /*8f40*/  IMAD.WIDE R32, R24, 0x2, R54 ;  /* 0x0000000218207825 */ /* 0x010fc600078e0236 */
[----:B------:R-:W4:Y:S04]  /*8f50*/  LDL.64 R54, [R1+0x230] ;  /* 0x0002300001367983 */ /* 0x000f280000100a00 */
[----:B------:R0:W4:Y:S01]  /*8f60*/  LDG.E.U16 R44, [R32.64] ;  /* 0x00000004202c7981 */ /* 0x000122000c1e1500 */
[----:B-----5:R-:W-:-:S05]  /*8f70*/  IMAD.WIDE R38, R24, 0x2, R38 ;  /* 0x0000000218267825 */ /* 0x020fca00078e0226 */
[----:B------:R5:W4:Y:S01]  /*8f80*/  LDG.E.U16 R106, [R38.64] ;  /* 0x00000004266a7981 */ /* 0x000b22000c1e1500 */
[----:B0-----:R-:W-:-:S03]  /*8f90*/  IMAD.WIDE R32, R24, 0x2, R42 ;  /* 0x0000000218207825 */ /* 0x001fc600078e022a */
[----:B------:R2:W4:Y:S01]  /*8fa0*/  LDG.E.U16 R43, [R36.64] ;  /* 0x00000004242b7981 */ /* 0x000522000c1e1500 */
[----:B-1----:R-:W-:-:S03]  /*8fb0*/  IMAD.WIDE R34, R24, 0x2, R88 ;  /* 0x0000000218227825 */ /* 0x002fc600078e0258 */
[----:B------:R4:W4:Y:S01]  /*8fc0*/  LDG.E.U16 R119, [R32.64] ;  /* 0x0000000420777981 */ /* 0x000922000c1e1500 */
[----:B-----5:R-:W-:-:S03]  /*8fd0*/  IMAD.WIDE R38, R24, 0x2, R104 ;  /* 0x0000000218267825 */ /* 0x020fc600078e0268 */
[----:B------:R0:W5:Y:S04]  /*8fe0*/  LDG.E.U16 R53, [R34.64] ;  /* 0x0000000422357981 */ /* 0x000168000c1e1500 */
[----:B------:R1:W5:Y:S01]  /*8ff0*/  LDG.E.U16 R42, [R38.64] ;  /* 0x00000004262a7981 */ /* 0x000362000c1e1500 */
[----:B--2---:R-:W-:-:S03]  /*9000*/  IMAD.WIDE R36, R24, 0x2, R98 ;  /* 0x0000000218247825 */ /* 0x004fc600078e0262 */
[----:B------:R-:W2:Y:S04]  /*9010*/  LDL.64 R98, [R1+0x1e8] ;  /* 0x0001e80001627983 */ /* 0x000ea80000100a00 */
[----:B------:R-:W2:Y:S01]  /*9020*/  LDL.64 R88, [R1+0x200] ;  /* 0x0002000001587983 */ /* 0x000ea20000100a00 */
[----:B-1----:R-:W-:-:S03]  /*9030*/  IMAD.WIDE R38, R24, 0x2, R124 ;  /* 0x0000000218267825 */ /* 0x002fc600078e027c */
[----:B------:R-:W5:Y:S01]  /*9040*/  LDL.64 R124, [R1+0x1c0] ;  /* 0x0001c000017c7983 */ /* 0x000f620000100a00 */
[----:B0-----:R-:W-:-:S03]  /*9050*/  IMAD.WIDE R34, R24, 0x2, R94 ;  /* 0x0000000218227825 */ /* 0x001fc600078e025e */
[----:B------:R-:W5:Y:S04]  /*9060*/  LDL.64 R94, [R1+0x1d8] ;  /* 0x0001d800015e7983 */ /* 0x000f680000100a00 */
[----:B------:R3:W5:Y:S02]  /*9070*/  LDG.E.U16 R93, [R34.64] ;  /* 0x00000004225d7981 */ /* 0x000764000c1e1500 */
[C---:B---3--:R-:W-:Y:S02]  /*9080*/  IMAD.WIDE R34, R24.reuse, 0x2, R100 ;  /* 0x0000000218227825 */ /* 0x048fe400078e0264 */
[----:B------:R-:W3:Y:S02]  /*9090*/  LDL.64 R100, [R1+0x1b8] ;  /* 0x0001b80001647983 */ /* 0x000ee40000100a00 */
[----:B------:R-:W-:-:S05]  /*90a0*/  IMAD.WIDE R40, R24, 0x2, R40 ;  /* 0x0000000218287825 */ /* 0x000fca00078e0228 */
[----:B------:R0:W3:Y:S02]  /*90b0*/  LDG.E.U16 R105, [R40.64] ;  /* 0x0000000428697981 */ /* 0x0000e4000c1e1500 */
[C---:B0-----:R-:W-:Y:S02]  /*90c0*/  IMAD.WIDE R40, R24.reuse, 0x2, R128 ;  /* 0x0000000218287825 */ /* 0x041fe400078e0280 */
[----:B------:R-:W3:Y:S04]  /*90d0*/  LDL.64 R128, [R1+0x1a0] ;  /* 0x0001a00001807983 */ /* 0x000ee80000100a00 */
[----:B------:R0:W3:Y:S01]  /*90e0*/  LDG.E.U16 R41, [R40.64] ;  /* 0x0000000428297981 */ /* 0x0000e2000c1e1500 */
[----:B----4-:R-:W-:-:S03]  /*90f0*/  IMAD.WIDE R32, R24, 0x2, R54 ;  /* 0x0000000218207825 */ /* 0x010fc600078e0236 */
[----:B------:R1:W4:Y:S04]  /*9100*/  LDG.E.U16 R54, [R38.64] ;  /* 0x0000000426367981 */ /* 0x000328000c1e1500 */
[----:B------:R0:W4:Y:S04]  /*9110*/  LDG.E.U16 R104, [R32.64] ;  /* 0x0000000420687981 */ /* 0x000128000c1e1500 */
[----:B------:R0:W4:Y:S01]  /*9120*/  LDG.E.U16 R55, [R36.64] ;  /* 0x0000000424377981 */ /* 0x000122000c1e1500 */
[----:B-1----:R-:W-:-:S03]  /*9130*/  IMAD.WIDE R38, R24, 0x2, R126 ;  /* 0x0000000218267825 */ /* 0x002fc600078e027e */
[----:B------:R-:W4:Y:S01]  /*9140*/  LDL.64 R126, [R1+0x1a8] ;  /* 0x0001a800017e7983 */ /* 0x000f220000100a00 */
[----:B0-----:R-:W-:-:S03]  /*9150*/  IMAD.WIDE R32, R24, 0x2, R96 ;  /* 0x0000000218207825 */ /* 0x001fc600078e0260 */
[----:B------:R-:W4:Y:S01]  /*9160*/  LDL.64 R96, [R1+0x1b0] ;  /* 0x0001b00001607983 */ /* 0x000f220000100a00 */
[----:B------:R-:W-:-:S03]  /*9170*/  IMAD.WIDE R36, R24, 0x2, R102 ;  /* 0x0000000218247825 */ /* 0x000fc600078e0266 */
[----:B------:R0:W4:Y:S04]  /*9180*/  LDG.E.U16 R40, [R32.64] ;  /* 0x0000000420287981 */ /* 0x000128000c1e1500 */
[----:B------:R1:W4:Y:S04]  /*9190*/  LDG.E.U16 R120, [R36.64] ;  /* 0x0000000424787981 */ /* 0x000328000c1e1500 */
[----:B------:R2:W4:Y:S01]  /*91a0*/  LDG.E.U16 R103, [R34.64] ;  /* 0x0000000422677981 */ /* 0x000522000c1e1500 */
[----:B0-----:R-:W-:-:S03]  /*91b0*/  IMAD.WIDE R32, R24, 0x2, R114 ;  /* 0x0000000218207825 */ /* 0x001fc600078e0272 */
[----:B------:R-:W4:Y:S01]  /*91c0*/  LDL.64 R114, [R1+0x188] ;  /* 0x0001880001727983 */ /* 0x000f220000100a00 */
[----:B-1----:R-:W-:-:S03]  /*91d0*/  IMAD.WIDE R36, R24, 0x2, R116 ;  /* 0x0000000218247825 */ /* 0x002fc600078e0274 */
[----:B------:R-:W4:Y:S04]  /*91e0*/  LDL.64 R116, [R1+0x198] ;  /* 0x0001980001747983 */ /* 0x000f280000100a00 */
[----:B------:R5:W4:Y:S01]  /*91f0*/  LDG.E.U16 R90, [R32.64] ;  /* 0x00000004205a7981 */ /* 0x000b22000c1e1500 */
[----:B--2---:R-:W-:-:S03]  /*9200*/  IMAD.WIDE R34, R24, 0x2, R98 ;  /* 0x0000000218227825 */ /* 0x004fc600078e0262 */
[----:B------:R-:W2:Y:S04]  /*9210*/  LDL.64 R98, [R1+0x190] ;  /* 0x0001900001627983 */ /* 0x000ea80000100a00 */
[----:B------:R0:W2:Y:S01]  /*9220*/  LDG.E.U16 R102, [R36.64] ;  /* 0x0000000424667981 */ /* 0x0000a2000c1e1500 */
[----:B-----5:R-:W-:-:S03]  /*9230*/  IMAD.WIDE R32, R24, 0x2, R124 ;  /* 0x0000000218207825 */ /* 0x020fc600078e027c */
[----:B------:R-:W5:Y:S01]  /*9240*/  LDL.64 R124, [R1+0x160] ;  /* 0x00016000017c7983 */ /* 0x000f620000100a00 */
[----:B------:R-:W-:-:S03]  /*9250*/  IMAD.WIDE R94, R24, 0x2, R94 ;  /* 0x00000002185e7825 */ /* 0x000fc600078e025e */
[----:B------:R1:W2:Y:S01]  /*9260*/  LDG.E.U16 R123, [R38.64] ;  /* 0x00000004267b7981 */ /* 0x0002a2000c1e1500 */
[----:B0-----:R-:W-:-:S03]  /*9270*/  IMAD.WIDE R36, R24, 0x2, R148 ;  /* 0x0000000218247825 */ /* 0x001fc600078e0294 */
[----:B------:R-:W2:Y:S04]  /*9280*/  LDL.64 R148, [R1+0x138] ;  /* 0x0001380001947983 */ /* 0x000ea80000100a00 */
[----:B------:R0:W2:Y:S01]  /*9290*/  LDG.E.U16 R31, [R94.64] ;  /* 0x000000045e1f7981 */ /* 0x0000a2000c1e1500 */
[----:B---3--:R-:W-:-:S03]  /*92a0*/  IMAD.WIDE R156, R24, 0x2, R100 ;  /* 0x00000002189c7825 */ /* 0x008fc600078e0264 */
[----:B------:R4:W3:Y:S04]  /*92b0*/  LDG.E.U16 R101, [R36.64] ;  /* 0x0000000424657981 */ /* 0x0008e8000c1e1500 */
[----:B-1----:R1:W3:Y:S01]  /*92c0*/  LDG.E.U16 R39, [R34.64] ;  /* 0x0000000422277981 */ /* 0x0022e2000c1e1500 */
[----:B------:R-:W-:-:S03]  /*92d0*/  IMAD.WIDE R88, R24, 0x2, R88 ;  /* 0x0000000218587825 */ /* 0x000fc600078e0258 */
[----:B------:R0:W3:Y:S04]  /*92e0*/  LDG.E.U16 R156, [R156.64] ;  /* 0x000000049c9c7981 */ /* 0x0000e8000c1e1500 */
[----:B------:R0:W3:Y:S01]  /*92f0*/  LDG.E.U16 R88, [R88.64] ;  /* 0x0000000458587981 */ /* 0x0000e2000c1e1500 */
[----:B-1----:R-:W-:-:S03]  /*9300*/  IMAD.WIDE R34, R24, 0x2, R146 ;  /* 0x0000000218227825 */ /* 0x002fc600078e0292 */
[----:B------:R-:W3:Y:S01]  /*9310*/  LDL.64 R146, [R1+0x130] ;  /* 0x0001300001927983 */ /* 0x000ee20000100a00 */
[----:B0-----:R-:W-:-:S03]  /*9320*/  IMAD.WIDE R94, R24, 0x2, R128 ;  /* 0x00000002185e7825 */ /* 0x001fc600078e0280 */
[----:B------:R0:W3:Y:S04]  /*9330*/  LDG.E.U16 R38, [R34.64] ;  /* 0x0000000422267981 */ /* 0x0000e8000c1e1500 */
[----:B------:R1:W3:Y:S04]  /*9340*/  LDG.E.U16 R113, [R94.64] ;  /* 0x000000045e717981 */ /* 0x0002e8000c1e1500 */
[----:B------:R2:W3:Y:S01]  /*9350*/  LDG.E.U16 R89, [R32.64] ;  /* 0x0000000420597981 */ /* 0x0004e2000c1e1500 */
[----:B-1----:R-:W-:-:S03]  /*9360*/  IMAD.WIDE R94, R24, 0x2, R196 ;  /* 0x00000002185e7825 */ /* 0x002fc600078e02c4 */
[----:B------:R-:W3:Y:S04]  /*9370*/  LDL.64 R196, [R1+0xf0] ;  /* 0x0000f00001c47983 */ /* 0x000ee80000100a00 */
[----:B------:R1:W3:Y:S02]  /*9380*/  LDG.E.U16 R128, [R94.64] ;  /* 0x000000045e807981 */ /* 0x0002e4000c1e1500 */
[C---:B-1----:R-:W-:Y:S02]  /*9390*/  IMAD.WIDE R94, R24.reuse, 0x2, R150 ;  /* 0x00000002185e7825 */ /* 0x042fe400078e0296 */
[----:B------:R-:W3:Y:S02]  /*93a0*/  LDL.64 R150, [R1+0x100] ;  /* 0x0001000001967983 */ /* 0x000ee40000100a00 */
[----:B----4-:R-:W-:-:S02]  /*93b0*/  IMAD.WIDE R36, R24, 0x2, R126 ;  /* 0x0000000218247825 */ /* 0x010fc400078e027e */
[----:B------:R-:W4:Y:S02]  /*93c0*/  LDL.64 R126, [R1+0x148] ;  /* 0x00014800017e7983 */ /* 0x000f240000100a00 */
[C---:B------:R-:W-:Y:S02]  /*93d0*/  IMAD.WIDE R96, R24.reuse, 0x2, R96 ;  /* 0x0000000218607825 */ /* 0x040fe400078e0260 */
[----:B------:R1:W4:Y:S04]  /*93e0*/  LDG.E.U16 R37, [R36.64] ;  /* 0x0000000424257981 */ /* 0x000328000c1e1500 */
[----:B------:R0:W4:Y:S02]  /*93f0*/  LDG.E.U16 R100, [R96.64] ;  /* 0x0000000460647981 */ /* 0x000124000c1e1500 */
[----:B0-----:R-:W-:-:S02]  /*9400*/  IMAD.WIDE R96, R24, 0x2, R200 ;  /* 0x0000000218607825 */ /* 0x001fc400078e02c8 */
[----:B------:R-:W4:Y:S02]  /*9410*/  LDL.64 R200, [R1+0xf8] ;  /* 0x0000f80001c87983 */ /* 0x000f240000100a00 */
[C---:B------:R-:W-:Y:S02]  /*9420*/  IMAD.WIDE R34, R24.reuse, 0x2, R116 ;  /* 0x0000000218227825 */ /* 0x040fe400078e0274 */
[----:B------:R-:W4:Y:S02]  /*9430*/  LDL.64 R116, [R1+0x140] ;  /* 0x0001400001747983 */ /* 0x000f240000100a00 */
[C---:B------:R-:W-:Y:S02]  /*9440*/  IMAD.WIDE R114, R24.reuse, 0x2, R114 ;  /* 0x0000000218727825 */ /* 0x040fe400078e0272 */
[----:B------:R0:W4:Y:S04]  /*9450*/  LDG.E.U16 R129, [R34.64] ;  /* 0x0000000422817981 */ /* 0x000128000c1e1500 */
[----:B-1----:R1:W4:Y:S01]  /*9460*/  LDG.E.U16 R36, [R114.64] ;  /* 0x0000000472247981 */ /* 0x002322000c1e1500 */
[----:B-----5:R-:W-:-:S04]  /*9470*/  IMAD.WIDE R124, R24, 0x2, R124 ;  /* 0x00000002187c7825 */ /* 0x020fc800078e027c */
[C---:B--2---:R-:W-:Y:S01]  /*9480*/  IMAD.WIDE R32, R24.reuse, 0x2, R98 ;  /* 0x0000000218207825 */ /* 0x044fe200078e0262 */
[----:B-1----:R1:W2:Y:S03]  /*9490*/  LDG.E.U16 R114, [R124.64] ;  /* 0x000000047c727981 */ /* 0x0022a6000c1e1500 */
[C---:B0-----:R-:W-:Y:S01]  /*94a0*/  IMAD.WIDE R34, R24.reuse, 0x2, R160 ;  /* 0x0000000218227825 */ /* 0x041fe200078e02a0 */
[----:B------:R0:W5:Y:S04]  /*94b0*/  LDG.E.U16 R99, [R32.64] ;  /* 0x0000000420637981 */ /* 0x000168000c1e1500 */
[----:B------:R0:W2:Y:S01]  /*94c0*/  LDG.E.U16 R115, [R96.64] ;  /* 0x0000000460737981 */ /* 0x0000a2000c1e1500 */
[----:B-1----:R-:W-:-:S03]  /*94d0*/  IMAD.WIDE R124, R24, 0x2, R208 ;  /* 0x00000002187c7825 */ /* 0x002fc600078e02d0 */
[----:B------:R-:W2:Y:S01]  /*94e0*/  LDL.64 R208, [R1+0xc0] ;  /* 0x0000c00001d07983 */ /* 0x000ea20000100a00 */
[----:B0-----:R-:W-:-:S03]  /*94f0*/  IMAD.WIDE R32, R24, 0x2, R154 ;  /* 0x0000000218207825 */ /* 0x001fc600078e029a */
[----:B------:R0:W2:Y:S01]  /*9500*/  LDG.E.U16 R98, [R34.64] ;  /* 0x0000000422627981 */ /* 0x0000a2000c1e1500 */
[----:B------:R-:W-:-:S03]  /*9510*/  IMAD.WIDE R96, R24, 0x2, R152 ;  /* 0x0000000218607825 */ /* 0x000fc600078e0298 */
[----:B------:R-:W2:Y:S01]  /*9520*/  LDL.64 R152, [R1+0x108] ;  /* 0x0001080001987983 */ /* 0x000ea20000100a00 */
[----:B------:R-:W-:-:S03]  /*9530*/  IMAD.WIDE R148, R24, 0x2, R148 ;  /* 0x0000000218947825 */ /* 0x000fc600078e0294 */
[----:B------:R1:W2:Y:S04]  /*9540*/  LDG.E.U16 R118, [R124.64] ;  /* 0x000000047c767981 */ /* 0x0002a8000c1e1500 */
[----:B0-----:R4:W2:Y:S01]  /*9550*/  LDG.E.U16 R35, [R32.64] ;  /* 0x0000000420237981 */ /* 0x0018a2000c1e1500 */
[----:B---3--:R-:W-:-:S03]  /*9560*/  IMAD.WIDE R146, R24, 0x2, R146 ;  /* 0x0000000218927825 */ /* 0x008fc600078e0292 */
[----:B------:R-:W3:Y:S04]  /*9570*/  LDL.64 R160, [R1+0xd0] ;  /* 0x0000d00001a07983 */ /* 0x000ee80000100a00 */
[----:B------:R-:W2:Y:S01]  /*9580*/  LDL.64 R154, [R1+0xc8] ;  /* 0x0000c800019a7983 */ /* 0x000ea20000100a00 */
[----:B------:R-:W-:-:S04]  /*9590*/  IMAD.WIDE R150, R24, 0x2, R150 ;  /* 0x0000000218967825 */ /* 0x000fc800078e0296 */
[C---:B----4-:R-:W-:Y:S02]  /*95a0*/  IMAD.WIDE R32, R24.reuse, 0x2, R126 ;  /* 0x0000000218207825 */ /* 0x050fe400078e027e */
[----:B------:R0:W4:Y:S04]  /*95b0*/  LDG.E.U16 R127, [R96.64] ;  /* 0x00000004607f7981 */ /* 0x000128000c1e1500 */
[----:B------:R1:W4:Y:S04]  /*95c0*/  LDG.E.U16 R126, [R148.64] ;  /* 0x00000004947e7981 */ /* 0x000328000c1e1500 */
[----:B------:R1:W4:Y:S04]  /*95d0*/  LDG.E.U16 R34, [R32.64] ;  /* 0x0000000420227981 */ /* 0x000328000c1e1500 */
[----:B0-----:R0:W4:Y:S04]  /*95e0*/  LDG.E.U16 R97, [R94.64] ;  /* 0x000000045e617981 */ /* 0x001128000c1e1500 */
[----:B------:R1:W4:Y:S01]  /*95f0*/  LDG.E.U16 R96, [R146.64] ;  /* 0x0000000492607981 */ /* 0x000322000c1e1500 */
[----:B0-----:R-:W-:-:S03]  /*9600*/  IMAD.WIDE R94, R24, 0x2, R220 ;  /* 0x00000002185e7825 */ /* 0x001fc600078e02dc */
[----:B------:R-:W4:Y:S01]  /*9610*/  LDL.64 R220, [R1+0x68] ;  /* 0x0000680001dc7983 */ /* 0x000f220000100a00 */
[----:B-1----:R-:W-:-:S03]  /*9620*/  IMAD.WIDE R148, R24, 0x2, R200 ;  /* 0x0000000218947825 */ /* 0x002fc600078e02c8 */
[----:B------:R0:W4:Y:S04]  /*9630*/  LDG.E.U16 R125, [R94.64] ;  /* 0x000000045e7d7981 */ /* 0x000128000c1e1500 */
[----:B------:R-:W4:Y:S01]  /*9640*/  LDL.64 R200, [R1+0xb0] ;  /* 0x0000b00001c87983 */ /* 0x000f220000100a00 */
[----:B------:R-:W-:-:S03]  /*9650*/  IMAD.WIDE R146, R24, 0x2, R196 ;  /* 0x0000000218927825 */ /* 0x000fc600078e02c4 */
[----:B------:R-:W5:Y:S01]  /*9660*/  LDL.64 R196, [R1+0xa8] ;  /* 0x0000a80001c47983 */ /* 0x000f620000100a00 */
[----:B0-----:R-:W-:-:S03]  /*9670*/  IMAD.WIDE R94, R24, 0x2, R204 ;  /* 0x00000002185e7825 */ /* 0x001fc600078e02cc */
[----:B------:R-:W5:Y:S01]  /*9680*/  LDL.64 R204, [R1+0xb8] ;  /* 0x0000b80001cc7983 */ /* 0x000f620000100a00 */
[----:B------:R-:W-:-:S03]  /*9690*/  IMAD.WIDE R116, R24, 0x2, R116 ;  /* 0x0000000218747825 */ /* 0x000fc600078e0274 */
[----:B------:R0:W5:Y:S04]  /*96a0*/  LDG.E.U16 R95, [R94.64] ;  /* 0x000000045e5f7981 */ /* 0x000168000c1e1500 */
[----:B------:R1:W5:Y:S04]  /*96b0*/  LDG.E.U16 R116, [R116.64] ;  /* 0x0000000474747981 */ /* 0x000368000c1e1500 */
[----:B------:R3:W5:Y:S04]  /*96c0*/  LDG.E.U16 R124, [R148.64] ;  /* 0x00000004947c7981 */ /* 0x000768000c1e1500 */
[----:B0-----:R0:W5:Y:S04]  /*96d0*/  LDG.E.U16 R94, [R146.64] ;  /* 0x00000004925e7981 */ /* 0x001168000c1e1500 */
[----:B-1----:R1:W5:Y:S01]  /*96e0*/  LDG.E.U16 R117, [R150.64] ;  /* 0x0000000496757981 */ /* 0x002362000c1e1500 */
[----:B0-----:R-:W-:-:S03]  /*96f0*/  IMAD.WIDE R146, R24, 0x2, R218 ;  /* 0x0000000218927825 */ /* 0x001fc600078e02da */
[----:B------:R-:W5:Y:S01]  /*9700*/  LDL.64 R218, [R1+0x60] ;  /* 0x0000600001da7983 */ /* 0x000f620000100a00 */
[----:B-1----:R-:W-:-:S03]  /*9710*/  IMAD.WIDE R150, R24, 0x2, R212 ;  /* 0x0000000218967825 */ /* 0x002fc600078e02d4 */
[----:B------:R2:W5:Y:S01]  /*9720*/  LDG.E.U16 R157, [R146.64] ;  /* 0x00000004929d7981 */ /* 0x000562000c1e1500 */
[----:B---3--:R-:W-:-:S03]  /*9730*/  IMAD.WIDE R148, R24, 0x2, R216 ;  /* 0x0000000218947825 */ /* 0x008fc600078e02d8 */
[----:B------:R-:W3:Y:S04]  /*9740*/  LDL.64 R212, [R1+0x80] ;  /* 0x0000800001d47983 */ /* 0x000ee80000100a00 */
[----:B------:R-:W3:Y:S01]  /*9750*/  LDL.64 R216, [R1+0x88] ;  /* 0x0000880001d87983 */ /* 0x000ee20000100a00 */
[----:B--2---:R-:W-:-:S03]  /*9760*/  IMAD.WIDE R146, R24, 0x2, R208 ;  /* 0x0000000218927825 */ /* 0x004fc600078e02d0 */
[----:B------:R-:W2:Y:S01]  /*9770*/  LDL.64 R208, [R1+0x78] ;  /* 0x0000780001d07983 */ /* 0x000ea20000100a00 */
[----:B------:R-:W-:-:S03]  /*9780*/  IMAD.WIDE R32, R24, 0x2, R224 ;  /* 0x0000000218207825 */ /* 0x000fc600078e02e0 */
[----:B------:R-:W2:Y:S01]  /*9790*/  LDL.64 R224, [R1+0x70] ;  /* 0x0000700001e07983 */ /* 0x000ea20000100a00 */
[----:B------:R-:W-:-:S03]  /*97a0*/  IMAD.WIDE R152, R24, 0x2, R152 ;  /* 0x0000000218987825 */ /* 0x000fc600078e0298 */
[----:B------:R0:W2:Y:S04]  /*97b0*/  LDG.E.U16 R33, [R32.64] ;  /* 0x0000000420217981 */ /* 0x0000a8000c1e1500 */
[----:B0-----:R0:W2:Y:S02]  /*97c0*/  LDG.E.U16 R32, [R152.64] ;  /* 0x0000000498207981 */ /* 0x0010a4000c1e1500 */
[C---:B0-----:R-:W-:Y:S02]  /*97d0*/  IMAD.WIDE R152, R24.reuse, 0x2, R160 ;  /* 0x0000000218987825 */ /* 0x041fe400078e02a0 */
[----:B------:R5:W2:Y:S04]  /*97e0*/  LDG.E.U16 R160, [R148.64] ;  /* 0x0000000494a07981 */ /* 0x000aa8000c1e1500 */
[----:B------:R4:W2:Y:S04]  /*97f0*/  LDG.E.U16 R161, [R150.64] ;  /* 0x0000000496a17981 */ /* 0x0008a8000c1e1500 */
[----:B------:R0:W2:Y:S04]  /*9800*/  LDG.E.U16 R152, [R152.64] ;  /* 0x0000000498987981 */ /* 0x0000a8000c1e1500 */
[----:B0-----:R0:W2:Y:S01]  /*9810*/  LDG.E.U16 R153, [R146.64] ;  /* 0x0000000492997981 */ /* 0x0010a2000c1e1500 */
[----:B------:R-:W-:-:S06]  /*9820*/  IMAD.WIDE R154, R24, 0x2, R154 ;  /* 0x00000002189a7825 */ /* 0x000fcc00078e029a */
[----:B------:R1:W2:Y:S01]  /*9830*/  LDG.E.U16 R154, [R154.64] ;  /* 0x000000049a9a7981 */ /* 0x0002a2000c1e1500 */
[----:B----4-:R-:W-:-:S03]  /*9840*/  IMAD.WIDE R150, R24, 0x2, R200 ;  /* 0x0000000218967825 */ /* 0x010fc600078e02c8 */
[----:B------:R-:W4:Y:S01]  /*9850*/  LDL.64 R200, [R1+0x20] ;  /* 0x0000200001c87983 */ /* 0x000f220000100a00 */
[----:B-----5:R-:W-:-:S03]  /*9860*/  IMAD.WIDE R148, R24, 0x2, R204 ;  /* 0x0000000218947825 */ /* 0x020fc600078e02cc */
[----:B------:R5:W4:Y:S04]  /*9870*/  LDG.E.U16 R168, [R150.64] ;  /* 0x0000000496a87981 */ /* 0x000b28000c1e1500 */
[----:B------:R-:W4:Y:S01]  /*9880*/  LDL.64 R204, [R1+0x40] ;  /* 0x0000400001cc7983 */ /* 0x000f220000100a00 */
[----:B0-----:R-:W-:-:S03]  /*9890*/  IMAD.WIDE R146, R24, 0x2, R196 ;  /* 0x0000000218927825 */ /* 0x001fc600078e02c4 */
[----:B------:R-:W4:Y:S01]  /*98a0*/  LDL.64 R196, [R1] ;  /* 0x0000000001c47983 */ /* 0x000f220000100a00 */
[----:B-----5:R-:W-:-:S03]  /*98b0*/  IMAD.WIDE R150, R24, 0x2, R232 ;  /* 0x0000000218967825 */ /* 0x020fc600078e02e8 */
[----:B------:R0:W2:Y:S04]  /*98c0*/  LDG.E.U16 R170, [R146.64] ;  /* 0x0000000492aa7981 */ /* 0x0000a8000c1e1500 */
[----:B-1----:R1:W2:Y:S04]  /*98d0*/  LDG.E.U16 R155, [R148.64] ;  /* 0x00000004949b7981 */ /* 0x0022a8000c1e1500 */
[----:B------:R3:W2:Y:S01]  /*98e0*/  LDG.E.U16 R174, [R150.64] ;  /* 0x0000000496ae7981 */ /* 0x0006a2000c1e1500 */
[----:B0-----:R-:W-:-:S03]  /*98f0*/  IMAD.WIDE R146, R24, 0x2, R228 ;  /* 0x0000000218927825 */ /* 0x001fc600078e02e4 */
[----:B------:R-:W2:Y:S01]  /*9900*/  LDL.64 R228, [R1+0x50] ;  /* 0x0000500001e47983 */ /* 0x000ea20000100a00 */
[----:B-1----:R-:W-:-:S03]  /*9910*/  IMAD.WIDE R148, R24, 0x2, R236 ;  /* 0x0000000218947825 */ /* 0x002fc600078e02ec */
[----:B------:R2:W2:Y:S04]  /*9920*/  LDG.E.U16 R176, [R146.64] ;  /* 0x0000000492b07981 */ /* 0x0004a8000c1e1500 */
[----:B------:R0:W2:Y:S01]  /*9930*/  LDG.E.U16 R172, [R148.64] ;  /* 0x0000000494ac7981 */ /* 0x0000a2000c1e1500 */
[----:B---3--:R-:W-:-:S03]  /*9940*/  IMAD.WIDE R150, R24, 0x2, R212 ;  /* 0x0000000218967825 */ /* 0x008fc600078e02d4 */
[----:B------:R-:W3:Y:S04]  /*9950*/  LDL.64 R212, [R1+0x38] ;  /* 0x0000380001d47983 */ /* 0x000ee80000100a00 */
[----:B------:R1:W3:Y:S01]  /*9960*/  LDG.E.U16 R180, [R150.64] ;  /* 0x0000000496b47981 */ /* 0x0002e2000c1e1500 */
[----:B0-----:R-:W-:-:S03]  /*9970*/  IMAD.WIDE R148, R24, 0x2, R216 ;  /* 0x0000000218947825 */ /* 0x001fc600078e02d8 */
[----:B------:R-:W3:Y:S01]  /*9980*/  LDL.64 R216, [R1+0x58] ;  /* 0x0000580001d87983 */ /* 0x000ee20000100a00 */
[----:B--2---:R-:W-:-:S03]  /*9990*/  IMAD.WIDE R146, R24, 0x2, R208 ;  /* 0x0000000218927825 */ /* 0x004fc600078e02d0 */
[----:B------:R-:W2:Y:S01]  /*99a0*/  LDL.64 R208, [R1+0x18] ;  /* 0x0000180001d07983 */ /* 0x000ea20000100a00 */
[----:B-1----:R-:W-:-:S03]  /*99b0*/  IMAD.WIDE R150, R24, 0x2, R220 ;  /* 0x0000000218967825 */ /* 0x002fc600078e02dc */
[----:B------:R0:W2:Y:S04]  /*99c0*/  LDG.E.U16 R178, [R148.64] ;  /* 0x0000000494b27981 */ /* 0x0000a8000c1e1500 */
[----:B------:R-:W2:Y:S04]  /*99d0*/  LDL.64 R220, [R1+0x10] ;  /* 0x0000100001dc7983 */ /* 0x000ea80000100a00 */
[----:B------:R1:W2:Y:S01]  /*99e0*/  LDG.E.U16 R182, [R146.64] ;  /* 0x0000000492b67981 */ /* 0x0002a2000c1e1500 */
[----:B0-----:R-:W-:-:S03]  /*99f0*/  IMAD.WIDE R148, R24, 0x2, R224 ;  /* 0x0000000218947825 */ /* 0x001fc600078e02e0 */
[----:B------:R-:W2:Y:S04]  /*9a00*/  LDL.64 R224, [R1+0x30] ;  /* 0x0000300001e07983 */ /* 0x000ea80000100a00 */
[----:B------:R0:W2:Y:S01]  /*9a10*/  LDG.E.U16 R184, [R148.64] ;  /* 0x0000000494b87981 */ /* 0x0000a2000c1e1500 */
[----:B-1----:R-:W-:-:S03]  /*9a20*/  IMAD.WIDE R146, R24, 0x2, R218 ;  /* 0x0000000218927825 */ /* 0x002fc600078e02da */
[----:B------:R4:W2:Y:S04]  /*9a30*/  LDG.E.U16 R186, [R150.64] ;  /* 0x0000000496ba7981 */ /* 0x0008a8000c1e1500 */
[----:B------:R1:W2:Y:S01]  /*9a40*/  LDG.E.U16 R188, [R146.64] ;  /* 0x0000000492bc7981 */ /* 0x0002a2000c1e1500 */
[----:B----4-:R-:W-:-:S05]  /*9a50*/  IMAD.WIDE R150, R24, 0x2, R200 ;  /* 0x0000000218967825 */ /* 0x010fca00078e02c8 */
[----:B------:R4:W5:Y:S01]  /*9a60*/  LDG.E.U16 R192, [R150.64] ;  /* 0x0000000496c07981 */ /* 0x000962000c1e1500 */
[----:B0-----:R-:W-:-:S04]  /*9a70*/  IMAD.WIDE R148, R24, 0x2, R204 ;  /* 0x0000000218947825 */ /* 0x001fc800078e02cc */
[C---:B-1----:R-:W-:Y:S01]  /*9a80*/  IMAD.WIDE R146, R24.reuse, 0x2, R196 ;  /* 0x0000000218927825 */ /* 0x042fe200078e02c4 */
[----:B------:R0:W5:Y:S03]  /*9a90*/  LDG.E.U16 R190, [R148.64] ;  /* 0x0000000494be7981 */ /* 0x000166000c1e1500 */
[C---:B----4-:R-:W-:Y:S01]  /*9aa0*/  IMAD.WIDE R150, R24.reuse, 0x2, R222 ;  /* 0x0000000218967825 */ /* 0x050fe200078e02de */
[----:B------:R1:W4:Y:S04]  /*9ab0*/  LDG.E.U16 R194, [R146.64] ;  /* 0x0000000492c27981 */ /* 0x000328000c1e1500 */
[----:B------:R1:W4:Y:S01]  /*9ac0*/  LDG.E.U16 R197, [R150.64] ;  /* 0x0000000496c57981 */ /* 0x000322000c1e1500 */
[----:B0-----:R-:W-:-:S04]  /*9ad0*/  IMAD.WIDE R148, R24, 0x2, R238 ;  /* 0x0000000218947825 */ /* 0x001fc800078e02ee */
[C---:B-1----:R-:W-:Y:S01]  /*9ae0*/  IMAD.WIDE R146, R24.reuse, 0x2, R202 ;  /* 0x0000000218927825 */ /* 0x042fe200078e02ca */
[----:B------:R0:W4:Y:S03]  /*9af0*/  LDG.E.U16 R196, [R148.64] ;  /* 0x0000000494c47981 */ /* 0x000126000c1e1500 */
[C---:B------:R-:W-:Y:S01]  /*9b00*/  IMAD.WIDE R150, R24.reuse, 0x2, R138 ;  /* 0x0000000218967825 */ /* 0x040fe200078e028a */
[----:B------:R3:W4:Y:S04]  /*9b10*/  LDG.E.U16 R200, [R146.64] ;  /* 0x0000000492c87981 */ /* 0x000728000c1e1500 */
[----:B------:R2:W4:Y:S01]  /*9b20*/  LDG.E.U16 R204, [R150.64] ;  /* 0x0000000496cc7981 */ /* 0x000522000c1e1500 */
[----:B0-----:R-:W-:-:S05]  /*9b30*/  IMAD.WIDE R148, R24, 0x2, R158 ;  /* 0x0000000218947825 */ /* 0x001fca00078e029e */
[----:B------:R0:W4:Y:S01]  /*9b40*/  LDG.E.U16 R201, [R148.64] ;  /* 0x0000000494c97981 */ /* 0x000122000c1e1500 */
[----:B---3--:R-:W-:-:S04]  /*9b50*/  IMAD.WIDE R146, R24, 0x2, R216 ;  /* 0x0000000218927825 */ /* 0x008fc800078e02d8 */
[C---:B0-----:R-:W-:Y:S01]  /*9b60*/  IMAD.WIDE R148, R24.reuse, 0x2, R212 ;  /* 0x0000000218947825 */ /* 0x041fe200078e02d4 */
[----:B------:R0:W3:Y:S03]  /*9b70*/  LDG.E.U16 R205, [R146.64] ;  /* 0x0000000492cd7981 */ /* 0x0000e6000c1e1500 */
[C---:B--2---:R-:W-:Y:S02]  /*9b80*/  IMAD.WIDE R150, R24.reuse, 0x2, R208 ;  /* 0x0000000218967825 */ /* 0x044fe400078e02d0 */
[----:B------:R1:W2:Y:S04]  /*9b90*/  LDG.E.U16 R208, [R148.64] ;  /* 0x0000000494d07981 */ /* 0x0002a8000c1e1500 */
[----:B------:R1:W2:Y:S01]  /*9ba0*/  LDG.E.U16 R209, [R150.64] ;  /* 0x0000000496d17981 */ /* 0x0002a2000c1e1500 */
[----:B0-----:R-:W-:-:S04]  /*9bb0*/  IMAD.WIDE R146, R24, 0x2, R250 ;  /* 0x0000000218927825 */ /* 0x001fc800078e02fa */
[C---:B-1----:R-:W-:Y:S01]  /*9bc0*/  IMAD.WIDE R148, R24.reuse, 0x2, R234 ;  /* 0x0000000218947825 */ /* 0x042fe200078e02ea */
[----:B------:R0:W2:Y:S03]  /*9bd0*/  LDG.E.U16 R212, [R146.64] ;  /* 0x0000000492d47981 */ /* 0x0000a6000c1e1500 */
[C---:B------:R-:W-:Y:S01]  /*9be0*/  IMAD.WIDE R150, R24.reuse, 0x2, R214 ;  /* 0x0000000218967825 */ /* 0x040fe200078e02d6 */
        /* <DEDUP_REMOVED lines=9> */
[----:B-1----:R-:W-:-:S04]  /*9c80*/  IMAD.WIDE R148, R24, 0x2, R224 ;  /* 0x0000000218947825 */ /* 0x002fc800078e02e0 */
[C---:B------:R-:W-:Y:S02]  /*9c90*/  IMAD.WIDE R150, R24.reuse, 0x2, R220 ;  /* 0x0000000218967825 */ /* 0x040fe400078e02dc */
[----:B------:R0:W2:Y:S04]  /*9ca0*/  LDG.E.U16 R221, [R148.64] ;  /* 0x0000000494dd7981 */ /* 0x0000a8000c1e1500 */
        /* <DEDUP_REMOVED lines=15> */
[C---:B-1----:R-:W-:Y:S02]  /*9da0*/  IMAD.WIDE R150, R24.reuse, 0x2, R240 ;  /* 0x0000000218967825 */ /* 0x042fe400078e02f0 */
[----:B------:R0:W2:Y:S02]  /*9db0*/  LDG.E.U16 R240, [R148.64] ;  /* 0x0000000494f07981 */ /* 0x0000a4000c1e1500 */
[C---:B------:R-:W-:Y:S02]  /*9dc0*/  IMAD.WIDE R146, R24.reuse, 0x2, R248 ;  /* 0x0000000218927825 */ /* 0x040fe400078e02f8 */
        /* <DEDUP_REMOVED lines=11> */
[----:B------:R-:W-:Y:S02]  /*9e80*/  IMAD.WIDE R146, R24, 0x2, R162 ;  /* 0x0000000218927825 */ /* 0x000fe400078e02a2 */
[----:B------:R1:W2:Y:S04]  /*9e90*/  LDG.E.U16 R150, [R150.64] ;  /* 0x0000000496967981 */ /* 0x0002a8000c1e1500 */
[----:B------:R0:W2:Y:S04]  /*9ea0*/  LDG.E.U16 R249, [R146.64] ;  /* 0x0000000492f97981 */ /* 0x0000a8000c1e1500 */
[----:B0-----:R-:W0:Y:S01]  /*9eb0*/  S2R R147, SR_TID.X ;  /* 0x0000000000937919 */ /* 0x001e220000002100 */
[----:B------:R-:W-:Y:S01]  /*9ec0*/  FADD R27, -R4, R27 ;  /* 0x0000001b041b7221 */ /* 0x000fe20000000100 */
[----:B0-----:R-:W-:-:S05]  /*9ed0*/  LOP3.LUT R147, R147, 0x1c, RZ, 0xc0, !PT ;  /* 0x0000001c93937812 */ /* 0x001fca00078ec0ff */
[----:B------:R-:W0:Y:S01]  /*9ee0*/  LDS R146, [R147.X8] ;  /* 0x0000000093927984 */ /* 0x000e220000008800 */
[----:B------:R-:W-:-:S03]  /*9ef0*/  FMUL R27, R27, 1.4426950216293334961 ;  /* 0x3fb8aa3b1b1b7820 */ /* 0x000fc60000400000 */
[----:B------:R-:W-:Y:S03]  /*9f00*/  LDS R148, [R147.X8+0x100] ;  /* 0x0001000093947984 */ /* 0x000fe60000008800 */
[----:B------:R-:W0:Y:S01]  /*9f10*/  MUFU.EX2 R27, R27 ;  /* 0x0000001b001b7308 */ /* 0x000e220000000800 */
[----:B------:R-:W-:Y:S02]  /*9f20*/  F2FP.PACK_AB R166, R166, R167 ;  /* 0x000000a7a6a6723e */ /* 0x000fe400000000ff */
[----:B------:R-:W-:Y:S01]  /*9f30*/  LOP3.LUT R167, R17, 0x20, RZ, 0x3c, !PT ;  /* 0x0000002011a77812 */ /* 0x000fe200078e3cff */
[----:B0-----:R-:W-:Y:S02]  /*9f40*/  FFMA R0, R27, R0, R146 ;  /* 0x000000001b007223 */ /* 0x001fe40000000092 */
[----:B------:R-:W-:Y:S04]  /*9f50*/  LDS R146, [R147.X8+0x200] ;  /* 0x0002000093927984 */ /* 0x000fe80000008800 */
[----:B------:R-:W-:Y:S04]  /*9f60*/  LDS R147, [R147.X8+0x300] ;  /* 0x0003000093937984 */ /* 0x000fe80000008800 */
[----:B------:R-:W-:Y:S06]  /*9f70*/  BAR.SYNC.DEFER_BLOCKING 0x0 ;  /* 0x0000000000007b1d */ /* 0x000fec0000010000 */
[----:B------:R-:W-:Y:S04]  /*9f80*/  STS.U16 [R17], R9 ;  /* 0x0000000911007388 */ /* 0x000fe80000000400 */
        /* <DEDUP_REMOVED lines=23> */
[----:B-----5:R-:W-:Y:S04]  /*a100*/  STS.U16 [R17+0xc000], R190 ;  /* 0x00c000be11007388 */ /* 0x020fe80000000400 */
[----:B------:R-:W-:Y:S04]  /*a110*/  STS.U16 [R17+0xc800], R192 ;  /* 0x00c800c011007388 */ /* 0x000fe80000000400 */
[----:B----4-:R-:W-:Y:S04]  /*a120*/  STS.U16 [R17+0xd000], R194 ;  /* 0x00d000c211007388 */ /* 0x010fe80000000400 */
        /* <DEDUP_REMOVED lines=28> */
[----:B---3--:R-:W-:Y:S01]  /*a2f0*/  STS.U16 [R167+0xba00], R205 ;  /* 0x00ba00cda7007388 */ /* 0x008fe20000000400 */
[----:B-1----:R-:W-:-:S03]  /*a300*/  LOP3.LUT R151, R17, 0x40, RZ, 0x3c, !PT ;  /* 0x0000004011977812 */ /* 0x002fc600078e3cff */
        /* <DEDUP_REMOVED lines=33> */
[----:B------:R-:W-:-:S03]  /*a520*/  F2FP.PACK_AB R193, R193, R195 ;  /* 0x000000c3c1c1723e */ /* 0x000fc600000000ff */
[----:B------:R-:W-:Y:S01]  /*a530*/  STS.U16 [R151+0xcc00], R224 ;  /* 0x00cc00e097007388 */ /* 0x000fe20000000400 */
[----:B------:R-:W-:-:S03]  /*a540*/  F2FP.PACK_AB R185, R185, R187 ;  /* 0x000000bbb9b9723e */ /* 0x000fc600000000ff */
[----:B------:R-:W-:Y:S01]  /*a550*/  STS.U16 [R151+0xd400], R225 ;  /* 0x00d400e197007388 */ /* 0x000fe20000000400 */
[----:B------:R-:W-:Y:S02]  /*a560*/  F2FP.PACK_AB R189, R189, R191 ;  /* 0x000000bfbdbd723e */ /* 0x000fe400000000ff */
[----:B------:R-:W-:Y:S01]  /*a570*/  F2FP.PACK_AB R181, R181, R183 ;  /* 0x000000b7b5b5723e */ /* 0x000fe200000000ff */
[----:B------:R-:W-:Y:S01]  /*a580*/  STS.U16 [R151+0xdc00], R228 ;  /* 0x00dc00e497007388 */ /* 0x000fe20000000400 */
[----:B------:R-:W-:Y:S02]  /*a590*/  F2FP.PACK_AB R177, R177, R179 ;  /* 0x000000b3b1b1723e */ /* 0x000fe400000000ff */
[----:B------:R-:W-:Y:S01]  /*a5a0*/  F2FP.PACK_AB R169, R169, R171 ;  /* 0x000000aba9a9723e */ /* 0x000fe200000000ff */
[----:B------:R-:W-:Y:S01]  /*a5b0*/  STS.U16 [R151+0xe400], R229 ;  /* 0x00e400e597007388 */ /* 0x000fe20000000400 */
[----:B------:R-:W-:-:S03]  /*a5c0*/  F2FP.PACK_AB R173, R173, R175 ;  /* 0x000000afadad723e */ /* 0x000fc600000000ff */
        /* <DEDUP_REMOVED lines=35> */
[----:B------:R-:W-:Y:S04]  /*a800*/  STS [R21+0x14000], R193 ;  /* 0x014000c115007388 */ /* 0x000fe80000000800 */
[----:B------:R-:W-:Y:S04]  /*a810*/  STS [R21+0x14800], R189 ;  /* 0x014800bd15007388 */ /* 0x000fe80000000800 */
[----:B------:R-:W-:Y:S04]  /*a820*/  STS [R21+0x14080], R185 ;  /* 0x014080b915007388 */ /* 0x000fe80000000800 */
[----:B------:R-:W-:Y:S04]  /*a830*/  STS [R21+0x14880], R181 ;  /* 0x014880b515007388 */ /* 0x000fe80000000800 */
[----:B------:R-:W-:Y:S04]  /*a840*/  STS [R21+0x15000], R177 ;  /* 0x015000b115007388 */ /* 0x000fe80000000800 */
[----:B------:R-:W-:Y:S04]  /*a850*/  STS [R21+0x15800], R173 ;  /* 0x015800ad15007388 */ /* 0x000fe80000000800 */
[----:B------:R-:W-:Y:S04]  /*a860*/  STS [R21+0x15080], R169 ;  /* 0x015080a915007388 */ /* 0x000fe80000000800 */
[----:B------:R-:W-:Y:S04]  /*a870*/  STS [R21+0x15880], R166 ;  /* 0x015880a615007388 */ /* 0x000fe80000000800 */
[----:B------:R-:W-:Y:S01]  /*a880*/  BAR.SYNC.DEFER_BLOCKING 0x0 ;  /* 0x0000000000007b1d */ /* 0x000fe20000010000 */
[----:B0-----:R-:W-:-:S02]  /*a890*/  FADD R3, -R5, R11 ;  /* 0x0000000b05037221 */ /* 0x001fc40000000100 */
[----:B------:R-:W-:Y:S02]  /*a8a0*/  FADD R9, -R6, R12 ;  /* 0x0000000c06097221 */ /* 0x000fe40000000100 */
[----:B------:R-:W-:Y:S02]  /*a8b0*/  FADD R8, -R7, R10 ;  /* 0x0000000a07087221 */ /* 0x000fe40000000100 */
[----:B------:R-:W-:Y:S02]  /*a8c0*/  FMUL R3, R3, 1.4426950216293334961 ;  /* 0x3fb8aa3b03037820 */ /* 0x000fe40000400000 */
[----:B------:R-:W-:Y:S02]  /*a8d0*/  FMUL R9, R9, 1.4426950216293334961 ;  /* 0x3fb8aa3b09097820 */ /* 0x000fe40000400000 */
[----:B------:R-:W-:Y:S02]  /*a8e0*/  FMUL R8, R8, 1.4426950216293334961 ;  /* 0x3fb8aa3b08087820 */ /* 0x000fe40000400000 */
[----:B------:R-:W0:Y:S01]  /*a8f0*/  MUFU.EX2 R3, R3 ;  /* 0x0000000300037308 */ /* 0x000e220000000800 */
[----:B------:R-:W-:Y:S04]  /*a900*/  LDSM.16.M88.4 R88, [R25+0x14000] ;  /* 0x014000001958783b */ /* 0x000fe80000000200 */
[----:B------:R-:W3:Y:S04]  /*a910*/  LDSM.16.M88.4 R28, [R20] ;  /* 0x00000000141c783b */ /* 0x000ee80000000200 */
[----:B------:R-:W4:Y:S04]  /*a920*/  LDSM.16.M88.4 R32, [R20+0x4000] ;  /* 0x004000001420783b */ /* 0x000f280000000200 */
[----:B------:R-:W5:Y:S04]  /*a930*/  LDSM.16.M88.4 R36, [R20+0x8000] ;  /* 0x008000001424783b */ /* 0x000f680000000200 */
[----:B------:R-:W3:Y:S04]  /*a940*/  LDSM.16.M88.4 R40, [R20+0xc000] ;  /* 0x00c000001428783b */ /* 0x000ee80000000200 */
[----:B------:R-:W3:Y:S01]  /*a950*/  LDSM.16.M88.4 R48, [R25+0x15000] ;  /* 0x015000001930783b */ /* 0x000ee20000000200 */
[----:B------:R-:W2:Y:S08]  /*a960*/  MUFU.EX2 R9, R9 ;  /* 0x0000000900097308 */ /* 0x000eb00000000800 */
[----:B------:R-:W4:Y:S01]  /*a970*/  MUFU.EX2 R8, R8 ;  /* 0x0000000800087308 */ /* 0x000f220000000800 */
[----:B-1----:R-:W-:Y:S01]  /*a980*/  LOP3.LUT R110, R25, 0x20, RZ, 0x3c, !PT ;  /* 0x00000020196e7812 */ /* 0x002fe200078e3cff */
[----:B------:R-:W-:-:S02]  /*a990*/  FMUL R52, R27, R56 ;  /* 0x000000381b347220 */ /* 0x000fc40000400000 */
[----:B------:R-:W-:Y:S02]  /*a9a0*/  FMUL R53, R27, R57 ;  /* 0x000000391b357220 */ /* 0x000fe40000400000 */
[C---:B0-----:R-:W-:Y:S02]  /*a9b0*/  FMUL R54, R3.reuse, R58 ;  /* 0x0000003a03367220 */ /* 0x041fe40000400000 */
[----:B------:R-:W-:Y:S02]  /*a9c0*/  FMUL R55, R3, R59 ;  /* 0x0000003b03377220 */ /* 0x000fe40000400000 */
[C---:B--2---:R-:W-:Y:S02]  /*a9d0*/  FMUL R44, R27.reuse, R80 ;  /* 0x000000501b2c7220 */ /* 0x044fe40000400000 */
[----:B------:R-:W-:Y:S02]  /*a9e0*/  FMUL R45, R27, R81 ;  /* 0x000000511b2d7220 */ /* 0x000fe40000400000 */
[----:B------:R-:W-:-:S02]  /*a9f0*/  FMUL R46, R3, R82 ;  /* 0x00000052032e7220 */ /* 0x000fc40000400000 */
[----:B------:R-:W-:Y:S02]  /*aa00*/  FMUL R47, R3, R83 ;  /* 0x00000053032f7220 */ /* 0x000fe40000400000 */
[C---:B------:R-:W-:Y:S01]  /*aa10*/  FMUL R56, R27.reuse, R72 ;  /* 0x000000481b387220 */ /* 0x040fe20000400000 */
[----:B------:R-:W0:Y:S01]  /*aa20*/  LDSM.16.M88.4 R80, [R110+0x14000] ;  /* 0x014000006e50783b */ /* 0x000e220000000200 */
[----:B------:R-:W-:Y:S02]  /*aa30*/  FMUL R57, R27, R73 ;  /* 0x000000491b397220 */ /* 0x000fe40000400000 */
[C---:B------:R-:W-:Y:S02]  /*aa40*/  FMUL R58, R3.reuse, R74 ;  /* 0x0000004a033a7220 */ /* 0x040fe40000400000 */
[----:B------:R-:W-:Y:S02]  /*aa50*/  FMUL R59, R3, R75 ;  /* 0x0000004b033b7220 */ /* 0x000fe40000400000 */
[----:B------:R-:W-:-:S02]  /*aa60*/  FMUL R72, R9, R84 ;  /* 0x0000005409487220 */ /* 0x000fc40000400000 */
[----:B------:R-:W-:Y:S02]  /*aa70*/  FMUL R73, R9, R85 ;  /* 0x0000005509497220 */ /* 0x000fe40000400000 */
[C---:B----4-:R-:W-:Y:S02]  /*aa80*/  FMUL R74, R8.reuse, R86 ;  /* 0x00000056084a7220 */ /* 0x050fe40000400000 */
[----:B------:R-:W-:Y:S02]  /*aa90*/  FMUL R75, R8, R87 ;  /* 0x00000057084b7220 */ /* 0x000fe40000400000 */
[----:B------:R-:W1:Y:S01]  /*aaa0*/  LDSM.16.M88.4 R84, [R110+0x15000] ;  /* 0x015000006e54783b */ /* 0x000e620000000200 */
[C---:B------:R-:W-:Y:S02]  /*aab0*/  FMUL R68, R27.reuse, R68 ;  /* 0x000000441b447220 */ /* 0x040fe40000400000 */
[----:B------:R-:W-:Y:S02]  /*aac0*/  FMUL R69, R27, R69 ;  /* 0x000000451b457220 */ /* 0x000fe40000400000 */
[----:B------:R-:W-:-:S02]  /*aad0*/  FMUL R70, R3, R70 ;  /* 0x0000004603467220 */ /* 0x000fc40000400000 */
[----:B------:R-:W-:Y:S02]  /*aae0*/  FMUL R71, R3, R71 ;  /* 0x0000004703477220 */ /* 0x000fe40000400000 */
[C---:B------:R-:W-:Y:S02]  /*aaf0*/  FMUL R60, R9.reuse, R60 ;  /* 0x0000003c093c7220 */ /* 0x040fe40000400000 */
[C---:B------:R-:W-:Y:S02]  /*ab00*/  FMUL R61, R9.reuse, R61 ;  /* 0x0000003d093d7220 */ /* 0x040fe40000400000 */
[C---:B------:R-:W-:Y:S02]  /*ab10*/  FMUL R62, R8.reuse, R62 ;  /* 0x0000003e083e7220 */ /* 0x040fe40000400000 */
[----:B------:R-:W-:Y:S02]  /*ab20*/  FMUL R63, R8, R63 ;  /* 0x0000003f083f7220 */ /* 0x000fe40000400000 */
[----:B------:R-:W-:-:S02]  /*ab30*/  FMUL R76, R9, R76 ;  /* 0x0000004c094c7220 */ /* 0x000fc40000400000 */
[C---:B------:R-:W-:Y:S02]  /*ab40*/  FMUL R77, R9.reuse, R77 ;  /* 0x0000004d094d7220 */ /* 0x040fe40000400000 */
[C---:B------:R-:W-:Y:S02]  /*ab50*/  FMUL R78, R8.reuse, R78 ;  /* 0x0000004e084e7220 */ /* 0x040fe40000400000 */
[C---:B------:R-:W-:Y:S02]  /*ab60*/  FMUL R79, R8.reuse, R79 ;  /* 0x0000004f084f7220 */ /* 0x040fe40000400000 */
[C---:B------:R-:W-:Y:S02]  /*ab70*/  FMUL R64, R9.reuse, R64 ;  /* 0x0000004009407220 */ /* 0x040fe40000400000 */
[----:B------:R-:W-:Y:S02]  /*ab80*/  FMUL R65, R9, R65 ;  /* 0x0000004109417220 */ /* 0x000fe40000400000 */
[----:B------:R-:W-:-:S02]  /*ab90*/  FMUL R66, R8, R66 ;  /* 0x0000004208427220 */ /* 0x000fc40000400000 */
[----:B------:R-:W-:Y:S01]  /*aba0*/  FMUL R67, R8, R67 ;  /* 0x0000004308437220 */ /* 0x000fe20000400000 */
[----:B---3--:R-:W-:Y:S01]  /*abb0*/  HMMA.16816.F32 R44, R88, R28, R44 ;  /* 0x0000001c582c723c */ /* 0x008fe2000000182c */
[----:B------:R-:W-:Y:S02]  /*abc0*/  LOP3.LUT R108, R25, 0x40, RZ, 0x3c, !PT ;  /* 0x00000040196c7812 */ /* 0x000fe400078e3cff */
[----:B------:R-:W-:-:S03]  /*abd0*/  LOP3.LUT R109, R20, 0x40, RZ, 0x3c, !PT ;  /* 0x00000040146d7812 */ /* 0x000fc600078e3cff */
[----:B------:R-:W-:Y:S02]  /*abe0*/  LDSM.16.M88.4 R92, [R108+0x14000] ;  /* 0x014000006c5c783b */ /* 0x000fe40000000200 */
[C---:B------:R-:W-:Y:S02]  /*abf0*/  HMMA.16816.F32 R52, R88.reuse, R32, R52 ;  /* 0x000000205834723c */ /* 0x040fe40000001834 */
[----:B------:R-:W-:Y:S04]  /*ac00*/  LDSM.16.M88.4 R104, [R109+0x8000] ;  /* 0x008000006d68783b */ /* 0x000fe80000000200 */
[----:B------:R-:W-:Y:S02]  /*ac10*/  LDSM.16.M88.4 R100, [R109+0xc000] ;  /* 0x00c000006d64783b */ /* 0x000fe40000000200 */
[C---:B-----5:R-:W-:Y:S02]  /*ac20*/  HMMA.16816.F32 R56, R88.reuse, R36, R56 ;  /* 0x000000245838723c */ /* 0x060fe40000001838 */
[----:B------:R-:W-:Y:S06]  /*ac30*/  LDSM.16.M88.4 R96, [R108+0x15000] ;  /* 0x015000006c60783b */ /* 0x000fec0000000200 */
[----:B------:R-:W-:Y:S01]  /*ac40*/  HMMA.16816.F32 R68, R88, R40, R68 ;  /* 0x000000285844723c */ /* 0x000fe20000001844 */
[----:B------:R-:W-:Y:S07]  /*ac50*/  LDSM.16.M88.4 R88, [R109+0x4000] ;  /* 0x004000006d58783b */ /* 0x000fee0000000200 */
[C---:B------:R-:W-:Y:S08]  /*ac60*/  HMMA.16816.F32 R72, R48.reuse, R28, R72 ;  /* 0x0000001c3048723c */ /* 0x040ff00000001848 */
[C---:B------:R-:W-:Y:S08]  /*ac70*/  HMMA.16816.F32 R60, R48.reuse, R32, R60 ;  /* 0x00000020303c723c */ /* 0x040ff0000000183c */
[C---:B------:R-:W-:Y:S08]  /*ac80*/  HMMA.16816.F32 R76, R48.reuse, R36, R76 ;  /* 0x00000024304c723c */ /* 0x040ff0000000184c */
[----:B------:R-:W-:Y:S01]  /*ac90*/  HMMA.16816.F32 R48, R48, R40, R64 ;  /* 0x000000283030723c */ /* 0x000fe20000001840 */
[----:B------:R-:W2:Y:S01]  /*aca0*/  LDSM.16.M88.4 R64, [R109] ;  /* 0x000000006d40783b */ /* 0x000ea20000000200 */
[----:B------:R-:W-:-:S06]  /*acb0*/  LOP3.LUT R22, R25, 0x60, RZ, 0x3c, !PT ;  /* 0x0000006019167812 */ /* 0x000fcc00078e3cff */
[C---:B0-----:R-:W-:Y:S08]  /*acc0*/  HMMA.16816.F32 R44, R80.reuse, R30, R44 ;  /* 0x0000001e502c723c */ /* 0x041ff0000000182c */
[C---:B------:R-:W-:Y:S08]  /*acd0*/  HMMA.16816.F32 R52, R80.reuse, R34, R52 ;  /* 0x000000225034723c */ /* 0x040ff00000001834 */
[C---:B------:R-:W-:Y:S08]  /*ace0*/  HMMA.16816.F32 R56, R80.reuse, R38, R56 ;  /* 0x000000265038723c */ /* 0x040ff00000001838 */
[----:B------:R-:W-:Y:S01]  /*acf0*/  HMMA.16816.F32 R68, R80, R42, R68 ;  /* 0x0000002a5044723c */ /* 0x000fe20000001844 */
[----:B------:R-:W-:Y:S07]  /*ad00*/  LDSM.16.M88.4 R80, [R25+0x14080] ;  /* 0x014080001950783b */ /* 0x000fee0000000200 */
[C---:B-1----:R-:W-:Y:S01]  /*ad10*/  HMMA.16816.F32 R72, R84.reuse, R30, R72 ;  /* 0x0000001e5448723c */ /* 0x042fe20000001848 */
[----:B------:R-:W0:Y:S07]  /*ad20*/  LDSM.16.M88.4 R28, [R22+0x14000] ;  /* 0x01400000161c783b */ /* 0x000e2e0000000200 */
[C---:B------:R-:W-:Y:S01]  /*ad30*/  HMMA.16816.F32 R60, R84.reuse, R34, R60 ;  /* 0x00000022543c723c */ /* 0x040fe2000000183c */
[----:B------:R-:W1:Y:S07]  /*ad40*/  LDSM.16.M88.4 R32, [R22+0x15000] ;  /* 0x015000001620783b */ /* 0x000e6e0000000200 */
[C---:B------:R-:W-:Y:S01]  /*ad50*/  HMMA.16816.F32 R76, R84.reuse, R38, R76 ;  /* 0x00000026544c723c */ /* 0x040fe2000000184c */
[----:B------:R-:W3:Y:S07]  /*ad60*/  LDSM.16.M88.4 R36, [R20+0x80] ;  /* 0x000080001424783b */ /* 0x000eee0000000200 */
[----:B------:R-:W-:Y:S01]  /*ad70*/  HMMA.16816.F32 R48, R84, R42, R48 ;  /* 0x0000002a5430723c */ /* 0x000fe20000001830 */
[----:B------:R-:W4:Y:S04]  /*ad80*/  LDSM.16.M88.4 R40, [R20+0x4080] ;  /* 0x004080001428783b */ /* 0x000f280000000200 */
[----:B------:R-:W-:Y:S03]  /*ad90*/  LDSM.16.M88.4 R84, [R25+0x15080] ;  /* 0x015080001954783b */ /* 0x000fe60000000200 */
[C---:B--2---:R-:W-:Y:S08]  /*ada0*/  HMMA.16816.F32 R44, R92.reuse, R64, R44 ;  /* 0x000000405c2c723c */ /* 0x044ff0000000182c */
[C---:B------:R-:W-:Y:S08]  /*adb0*/  HMMA.16816.F32 R52, R92.reuse, R88, R52 ;  /* 0x000000585c34723c */ /* 0x040ff00000001834 */
[C---:B------:R-:W-:Y:S08]  /*adc0*/  HMMA.16816.F32 R56, R92.reuse, R104, R56 ;  /* 0x000000685c38723c */ /* 0x040ff00000001838 */
[----:B------:R-:W-:Y:S01]  /*add0*/  HMMA.16816.F32 R68, R92, R100, R68 ;  /* 0x000000645c44723c */ /* 0x000fe20000001844 */
[----:B------:R-:W-:Y:S07]  /*ade0*/  LDSM.16.M88.4 R92, [R20+0xc080] ;  /* 0x00c08000145c783b */ /* 0x000fee0000000200 */
[C---:B------:R-:W-:Y:S08]  /*adf0*/  HMMA.16816.F32 R72, R96.reuse, R64, R72 ;  /* 0x000000406048723c */ /* 0x040ff00000001848 */
[C---:B------:R-:W-:Y:S08]  /*ae00*/  HMMA.16816.F32 R60, R96.reuse, R88, R60 ;  /* 0x00000058603c723c */ /* 0x040ff0000000183c */
[C---:B------:R-:W-:Y:S08]  /*ae10*/  HMMA.16816.F32 R76, R96.reuse, R104, R76 ;  /* 0x00000068604c723c */ /* 0x040ff0000000184c */
[----:B------:R-:W-:Y:S01]  /*ae20*/  HMMA.16816.F32 R48, R96, R100, R48 ;  /* 0x000000646030723c */ /* 0x000fe20000001830 */
[----:B------:R-:W2:Y:S07]  /*ae30*/  LDSM.16.M88.4 R96, [R20+0x8080] ;  /* 0x008080001460783b */ /* 0x000eae0000000200 */
[C---:B0-----:R-:W-:Y:S08]  /*ae40*/  HMMA.16816.F32 R44, R28.reuse, R66, R44 ;  /* 0x000000421c2c723c */ /* 0x041ff0000000182c */
[C---:B------:R-:W-:Y:S08]  /*ae50*/  HMMA.16816.F32 R52, R28.reuse, R90, R52 ;  /* 0x0000005a1c34723c */ /* 0x040ff00000001834 */
[C---:B------:R-:W-:Y:S08]  /*ae60*/  HMMA.16816.F32 R56, R28.reuse, R106, R56 ;  /* 0x0000006a1c38723c */ /* 0x040ff00000001838 */
[----:B------:R-:W-:Y:S01]  /*ae70*/  HMMA.16816.F32 R68, R28, R102, R68 ;  /* 0x000000661c44723c */ /* 0x000fe20000001844 */
[----:B------:R-:W0:Y:S07]  /*ae80*/  LDSM.16.M88.4 R28, [R110+0x14080] ;  /* 0x014080006e1c783b */ /* 0x000e2e0000000200 */
[C---:B-1----:R-:W-:Y:S01]  /*ae90*/  HMMA.16816.F32 R72, R32.reuse, R66, R72 ;  /* 0x000000422048723c */ /* 0x042fe20000001848 */
[----:B------:R-:W-:Y:S07]  /*aea0*/  LDSM.16.M88.4 R64, [R109+0xc080] ;  /* 0x00c080006d40783b */ /* 0x000fee0000000200 */
[C---:B------:R-:W-:Y:S08]  /*aeb0*/  HMMA.16816.F32 R60, R32.reuse, R90, R60 ;  /* 0x0000005a203c723c */ /* 0x040ff0000000183c */
[C---:B------:R-:W-:Y:S01]  /*aec0*/  HMMA.16816.F32 R76, R32.reuse, R106, R76 ;  /* 0x0000006a204c723c */ /* 0x040fe2000000184c */
[----:B------:R-:W-:Y:S07]  /*aed0*/  LDSM.16.M88.4 R104, [R108+0x15080] ;  /* 0x015080006c68783b */ /* 0x000fee0000000200 */
[----:B------:R-:W-:Y:S01]  /*aee0*/  HMMA.16816.F32 R48, R32, R102, R48 ;  /* 0x000000662030723c */ /* 0x000fe20000001830 */
[----:B------:R-:W1:Y:S04]  /*aef0*/  LDSM.16.M88.4 R32, [R110+0x15080] ;  /* 0x015080006e20783b */ /* 0x000e680000000200 */
[----:B------:R-:W-:Y:S03]  /*af00*/  LDSM.16.M88.4 R100, [R108+0x14080] ;  /* 0x014080006c64783b */ /* 0x000fe60000000200 */
[C---:B---3--:R-:W-:Y:S08]  /*af10*/  HMMA.16816.F32 R44, R80.reuse, R36, R44 ;  /* 0x00000024502c723c */ /* 0x048ff0000000182c */
[C---:B----4-:R-:W-:Y:S08]  /*af20*/  HMMA.16816.F32 R52, R80.reuse, R40, R52 ;  /* 0x000000285034723c */ /* 0x050ff00000001834 */
[C---:B--2---:R-:W-:Y:S08]  /*af30*/  HMMA.16816.F32 R56, R80.reuse, R96, R56 ;  /* 0x000000605038723c */ /* 0x044ff00000001838 */
[----:B------:R-:W-:Y:S08]  /*af40*/  HMMA.16816.F32 R68, R80, R92, R68 ;  /* 0x0000005c5044723c */ /* 0x000ff00000001844 */
[C---:B------:R-:W-:Y:S08]  /*af50*/  HMMA.16816.F32 R72, R84.reuse, R36, R72 ;  /* 0x000000245448723c */ /* 0x040ff00000001848 */
[C---:B------:R-:W-:Y:S01]  /*af60*/  HMMA.16816.F32 R80, R84.reuse, R40, R60 ;  /* 0x000000285450723c */ /* 0x040fe2000000183c */
[----:B------:R-:W-:Y:S07]  /*af70*/  LDSM.16.M88.4 R60, [R109+0x4080] ;  /* 0x004080006d3c783b */ /* 0x000fee0000000200 */
[C---:B------:R-:W-:Y:S01]  /*af80*/  HMMA.16816.F32 R88, R84.reuse, R96, R76 ;  /* 0x000000605458723c */ /* 0x040fe2000000184c */
[----:B------:R-:W-:Y:S07]  /*af90*/  LDSM.16.M88.4 R76, [R109+0x8080] ;  /* 0x008080006d4c783b */ /* 0x000fee0000000200 */
[----:B------:R-:W-:Y:S01]  /*afa0*/  HMMA.16816.F32 R48, R84, R92, R48 ;  /* 0x0000005c5430723c */ /* 0x000fe20000001830 */
[----:B------:R-:W2:Y:S07]  /*afb0*/  LDSM.16.M88.4 R84, [R109+0x80] ;  /* 0x000080006d54783b */ /* 0x000eae0000000200 */
[C---:B0-----:R-:W-:Y:S08]  /*afc0*/  HMMA.16816.F32 R44, R28.reuse, R38, R44 ;  /* 0x000000261c2c723c */ /* 0x041ff0000000182c */
[C---:B------:R-:W-:Y:S08]  /*afd0*/  HMMA.16816.F32 R52, R28.reuse, R42, R52 ;  /* 0x0000002a1c34723c */ /* 0x040ff00000001834 */
[C---:B------:R-:W-:Y:S08]  /*afe0*/  HMMA.16816.F32 R56, R28.reuse, R98, R56 ;  /* 0x000000621c38723c */ /* 0x040ff00000001838 */
[----:B------:R-:W-:Y:S01]  /*aff0*/  HMMA.16816.F32 R68, R28, R94, R68 ;  /* 0x0000005e1c44723c */ /* 0x000fe20000001844 */
[----:B------:R-:W-:Y:S07]  /*b000*/  LDSM.16.M88.4 R28, [R22+0x15080] ;  /* 0x01508000161c783b */ /* 0x000fee0000000200 */
[C---:B-1----:R-:W-:Y:S08]  /*b010*/  HMMA.16816.F32 R72, R32.reuse, R38, R72 ;  /* 0x000000262048723c */ /* 0x042ff00000001848 */
[C---:B------:R-:W-:Y:S08]  /*b020*/  HMMA.16816.F32 R80, R32.reuse, R42, R80 ;  /* 0x0000002a2050723c */ /* 0x040ff00000001850 */
[C---:B------:R-:W-:Y:S08]  /*b030*/  HMMA.16816.F32 R88, R32.reuse, R98, R88 ;  /* 0x000000622058723c */ /* 0x040ff00000001858 */
[----:B------:R-:W-:Y:S01]  /*b040*/  HMMA.16816.F32 R48, R32, R94, R48 ;  /* 0x0000005e2030723c */ /* 0x000fe20000001830 */
[----:B------:R-:W0:Y:S07]  /*b050*/  LDSM.16.M88.4 R32, [R22+0x14080] ;  /* 0x014080001620783b */ /* 0x000e2e0000000200 */
[C---:B--2---:R-:W-:Y:S08]  /*b060*/  HMMA.16816.F32 R44, R100.reuse, R84, R44 ;  /* 0x00000054642c723c */ /* 0x044ff0000000182c */
[C---:B------:R-:W-:Y:S08]  /*b070*/  HMMA.16816.F32 R52, R100.reuse, R60, R52 ;  /* 0x0000003c6434723c */ /* 0x040ff00000001834 */
[C---:B------:R-:W-:Y:S08]  /*b080*/  HMMA.16816.F32 R36, R100.reuse, R76, R56 ;  /* 0x0000004c6424723c */ /* 0x040ff00000001838 */
[----:B------:R-:W-:Y:S08]  /*b090*/  HMMA.16816.F32 R68, R100, R64, R68 ;  /* 0x000000406444723c */ /* 0x000ff00000001844 */
[C---:B------:R-:W-:Y:S08]  /*b0a0*/  HMMA.16816.F32 R40, R104.reuse, R84, R72 ;  /* 0x000000546828723c */ /* 0x040ff00000001848 */
[C---:B------:R-:W-:Y:S08]  /*b0b0*/  HMMA.16816.F32 R92, R104.reuse, R60, R80 ;  /* 0x0000003c685c723c */ /* 0x040ff00000001850 */
[C---:B------:R-:W-:Y:S08]  /*b0c0*/  HMMA.16816.F32 R88, R104.reuse, R76, R88 ;  /* 0x0000004c6858723c */ /* 0x040ff00000001858 */
[----:B------:R-:W-:Y:S01]  /*b0d0*/  HMMA.16816.F32 R48, R104, R64, R48 ;  /* 0x000000406830723c */ /* 0x000fe20000001830 */
[----:B------:R-:W-:-:S04]  /*b0e0*/  IADD3 R13, R13, 0x80, RZ ;  /* 0x000000800d0d7810 */ /* 0x000fc80007ffe0ff */
[----:B------:R-:W-:Y:S01]  /*b0f0*/  ISETP.GE.AND P2, PT, R13, c[0x0][0x1d0], PT ;  /* 0x000074000d007a0c */ /* 0x000fe20003f46270 */
[----:B------:R-:W-:Y:S02]  /*b100*/  IMAD.MOV.U32 R10, RZ, RZ, 0x80 ;  /* 0x00000080ff0a7424 */ /* 0x000fe400078e00ff */
[----:B0-----:R-:W-:Y:S01]  /*b110*/  HMMA.16816.F32 R80, R32, R86, R44 ;  /* 0x000000562050723c */ /* 0x001fe2000000182c */
[----:B------:R-:W-:Y:S01]  /*b120*/  FFMA R14, R3, R14, R148 ;  /* 0x0000000e030e7223 */ /* 0x000fe20000000094 */
[----:B------:R-:W-:Y:S01]  /*b130*/  MOV R11, R5 ;  /* 0x00000005000b7202 */ /* 0x000fe20000000f00 */
[C---:B------:R-:W-:Y:S02]  /*b140*/  IMAD R24, R10.reuse, c[0x0][0x1b4], R24 ;  /* 0x00006d000a187a24 */ /* 0x040fe400078e0218 */
[----:B------:R-:W-:-:S03]  /*b150*/  IMAD R23, R10, c[0x0][0x1a4], R23 ;  /* 0x000069000a177a24 */ /* 0x000fc600078e0217 */
[----:B------:R-:W-:Y:S01]  /*b160*/  HMMA.16816.F32 R56, R32, R62, R52 ;  /* 0x0000003e2038723c */ /* 0x000fe20000001834 */
[----:B------:R-:W-:Y:S02]  /*b170*/  FFMA R15, R9, R15, R146 ;  /* 0x0000000f090f7223 */ /* 0x000fe40000000092 */
[----:B------:R-:W-:-:S05]  /*b180*/  FFMA R26, R8, R26, R147 ;  /* 0x0000001a081a7223 */ /* 0x000fca0000000093 */
[----:B------:R-:W-:Y:S01]  /*b190*/  HMMA.16816.F32 R72, R32, R78, R36 ;  /* 0x0000004e2048723c */ /* 0x000fe20000001824 */
[----:B------:R-:W-:Y:S02]  /*b1a0*/  IMAD.MOV.U32 R27, RZ, RZ, R4 ;  /* 0x000000ffff1b7224 */ /* 0x000fe400078e0004 */
[----:B------:R-:W-:-:S05]  /*b1b0*/  IMAD.MOV.U32 R12, RZ, RZ, R6 ;  /* 0x000000ffff0c7224 */ /* 0x000fca00078e0006 */
[----:B------:R-:W-:Y:S01]  /*b1c0*/  HMMA.16816.F32 R68, R32, R66, R68 ;  /* 0x000000422044723c */ /* 0x000fe20000001844 */
[----:B------:R-:W-:-:S07]  /*b1d0*/  IMAD.MOV.U32 R10, RZ, RZ, R7 ;  /* 0x000000ffff0a7224 */ /* 0x000fce00078e0007 */
[C---:B------:R-:W-:Y:S08]  /*b1e0*/  HMMA.16816.F32 R84, R28.reuse, R86, R40 ;  /* 0x000000561c54723c */ /* 0x040ff00000001828 */
[C---:B------:R-:W-:Y:S08]  /*b1f0*/  HMMA.16816.F32 R60, R28.reuse, R62, R92 ;  /* 0x0000003e1c3c723c */ /* 0x040ff0000000185c */
[C---:B------:R-:W-:Y:S08]  /*b200*/  HMMA.16816.F32 R76, R28.reuse, R78, R88 ;  /* 0x0000004e1c4c723c */ /* 0x040ff00000001858 */
[----:B------:R-:W-:Y:S01]  /*b210*/  HMMA.16816.F32 R64, R28, R66, R48 ;  /* 0x000000421c40723c */ /* 0x000fe20000001830 */
[----:B------:R-:W-:Y:S01]  /*b220*/  @P2 CALL.REL.NOINC `(.L_x_0) ;  /* 0x0000001000002944 */ /* 0x000fe20003c00000 */
[----:B------:R-:W-:Y:S06]  /*b230*/  BRA `(.L_x_1) ;  /* 0xffffa43000007947 */ /* 0x000fec000383ffff */
.L_x_0:
[----:B------:R-:W0:Y:S01]  /*b240*/  S2R R9, SR_TID.X ;  /* 0x0000000000097919 */ /* 0x000e220000002100 */
[----:B------:R-:W-:Y:S01]  /*b250*/  MOV R110, c[0x0][0x1c8] ;  /* 0x00007200006e7a02 */ /* 0x000fe20000000f00 */
[----:B------:R-:W-:Y:S01]  /*b260*/  IMAD.MOV.U32 R145, RZ, RZ, R81 ;  /* 0x000000ffff917224 */ /* 0x000fe200078e0051 */
[----:B------:R-:W-:Y:S01]  /*b270*/  MOV R149, R0 ;  /* 0x0000000000957202 */ /* 0x000fe20000000f00 */
[----:B------:R-:W1:Y:S01]  /*b280*/  S2R R146, SR_TID.X ;  /* 0x0000000000927919 */ /* 0x000e620000002100 */
[----:B------:R-:W-:Y:S01]  /*b290*/  IMAD.MOV.U32 R81, RZ, RZ, R14 ;  /* 0x000000ffff517224 */ /* 0x000fe200078e000e */
[----:B------:R-:W-:Y:S01]  /*b2a0*/  MOV R139, R56 ;  /* 0x00000038008b7202 */ /* 0x000fe20000000f00 */
[----:B------:R-:W-:Y:S01]  /*b2b0*/  IMAD.MOV.U32 R131, RZ, RZ, R72 ;  /* 0x000000ffff837224 */ /* 0x000fe200078e0048 */
[----:B------:R-:W2:Y:S01]  /*b2c0*/  S2R R22, SR_TID.X ;  /* 0x0000000000167919 */ /* 0x000ea20000002100 */
[----:B------:R-:W-:Y:S01]  /*b2d0*/  FMUL R0, R149, 8388608 ;  /* 0x4b00000095007820 */ /* 0x000fe20000400000 */
[----:B------:R-:W-:Y:S01]  /*b2e0*/  MOV R125, R75 ;  /* 0x0000004b007d7202 */ /* 0x000fe20000000f00 */
[----:B------:R-:W-:Y:S01]  /*b2f0*/  FMUL R14, R81, 8388608 ;  /* 0x4b000000510e7820 */ /* 0x000fe20000400000 */
[----:B------:R-:W3:Y:S01]  /*b300*/  S2R R3, SR_TID.X ;  /* 0x0000000000037919 */ /* 0x000ee20000002100 */
[----:B------:R-:W-:Y:S01]  /*b310*/  IMAD.MOV.U32 R72, RZ, RZ, R15 ;  /* 0x000000ffff487224 */ /* 0x000fe200078e000f */
[----:B------:R-:W-:Y:S01]  /*b320*/  MOV R123, R68 ;  /* 0x00000044007b7202 */ /* 0x000fe20000000f00 */
[----:B------:R-:W-:Y:S01]  /*b330*/  IMAD.MOV.U32 R75, RZ, RZ, R26 ;  /* 0x000000ffff4b7224 */ /* 0x000fe200078e001a */
[----:B------:R-:W4:Y:S01]  /*b340*/  S2R R124, SR_CTAID.X ;  /* 0x00000000007c7919 */ /* 0x000f220000002500 */
[----:B------:R-:W-:Y:S01]  /*b350*/  FMUL R15, R72, 8388608 ;  /* 0x4b000000480f7820 */ /* 0x000fe20000400000 */
[----:B------:R-:W-:Y:S01]  /*b360*/  MOV R115, R85 ;  /* 0x0000005500737202 */ /* 0x000fe20000000f00 */
[----:B------:R-:W-:Y:S01]  /*b370*/  IMAD.MOV.U32 R133, RZ, RZ, R59 ;  /* 0x000000ffff857224 */ /* 0x000fe200078e003b */
[----:B------:R-:W5:Y:S01]  /*b380*/  S2R R128, SR_CTAID.Y ;  /* 0x0000000000807919 */ /* 0x000f620000002600 */
[C---:B------:R-:W-:Y:S01]  /*b390*/  FMUL R26, R75.reuse, 8388608 ;  /* 0x4b0000004b1a7820 */ /* 0x040fe20000400000 */
[----:B------:R-:W-:Y:S01]  /*b3a0*/  FSETP.GEU.AND P5, PT, R75, 1.175494350822287508e-38, PT ;  /* 0x008000004b00780b */ /* 0x000fe20003fae000 */
[----:B------:R-:W-:Y:S01]  /*b3b0*/  IMAD.MOV.U32 R121, RZ, RZ, R69 ;  /* 0x000000ffff797224 */ /* 0x000fe200078e0045 */
[----:B0-----:R-:W-:Y:S01]  /*b3c0*/  SHF.R.U32.HI R29, RZ, 0x5, R9 ;  /* 0x00000005ff1d7819 */ /* 0x001fe20000011609 */
[----:B------:R-:W-:Y:S01]  /*b3d0*/  IMAD.MOV.U32 R137, RZ, RZ, R57 ;  /* 0x000000ffff897224 */ /* 0x000fe200078e0039 */
[----:B------:R-:W-:Y:S01]  /*b3e0*/  LOP3.LUT R9, R9, 0xc0, RZ, 0xc0, !PT ;  /* 0x000000c009097812 */ /* 0x000fe200078ec0ff */
[----:B------:R-:W-:Y:S01]  /*b3f0*/  IMAD.MOV.U32 R85, RZ, RZ, R63 ;  /* 0x000000ffff557224 */ /* 0x000fe200078e003f */
[----:B------:R-:W-:Y:S01]  /*b400*/  SGXT.U32 R29, R29, 0x3 ;  /* 0x000000031d1d781a */ /* 0x000fe20000000000 */
[----:B-1----:R-:W-:Y:S01]  /*b410*/  IMAD.SHL.U32 R2, R146, 0x20, RZ ;  /* 0x0000002092027824 */ /* 0x002fe200078e00ff */
[----:B------:R-:W-:Y:S01]  /*b420*/  SHF.R.U32.HI R8, RZ, 0x1, R146 ;  /* 0x00000001ff087819 */ /* 0x000fe20000011692 */
[----:B------:R-:W-:Y:S01]  /*b430*/  IMAD.MOV.U32 R113, RZ, RZ, R87 ;  /* 0x000000ffff717224 */ /* 0x000fe200078e0057 */
[----:B--2---:R-:W-:Y:S01]  /*b440*/  LOP3.LUT R22, R22, 0xe0, RZ, 0xc0, !PT ;  /* 0x000000e016167812 */ /* 0x004fe200078ec0ff */
[----:B------:R-:W-:Y:S01]  /*b450*/  IMAD R29, R29, c[0x0][0x1c8], RZ ;  /* 0x000072001d1d7a24 */ /* 0x000fe200078e02ff */
[----:B------:R-:W-:Y:S01]  /*b460*/  LOP3.LUT R2, R2, 0x60, RZ, 0xc0, !PT ;  /* 0x0000006002027812 */ /* 0x000fe200078ec0ff */
[----:B------:R-:W-:Y:S01]  /*b470*/  IMAD.MOV.U32 R141, RZ, RZ, R83 ;  /* 0x000000ffff8d7224 */ /* 0x000fe200078e0053 */
[----:B---3--:R-:W-:Y:S01]  /*b480*/  LOP3.LUT R3, R3, 0xff, RZ, 0xc0, !PT ;  /* 0x000000ff03037812 */ /* 0x008fe200078ec0ff */
[----:B------:R-:W-:Y:S01]  /*b490*/  IMAD R12, R110, 0x8, R29 ;  /* 0x000000086e0c7824 */ /* 0x000fe200078e021d */
[----:B------:R-:W-:Y:S01]  /*b4a0*/  LOP3.LUT R8, R8, 0xc, RZ, 0xc0, !PT ;  /* 0x0000000c08087812 */ /* 0x000fe200078ec0ff */
[----:B------:R-:W-:Y:S01]  /*b4b0*/  IMAD R107, R22, 0x10, R2 ;  /* 0x00000010166b7824 */ /* 0x000fe200078e0202 */
[----:B------:R-:W-:Y:S01]  /*b4c0*/  ISETP.GE.U32.AND P0, PT, R3, 0x20, PT ;  /* 0x000000200300780c */ /* 0x000fe20003f06070 */
[----:B------:R-:W0:Y:S01]  /*b4d0*/  S2R R22, SR_TID.X ;  /* 0x0000000000167919 */ /* 0x000e220000002100 */
[----:B------:R-:W-:Y:S01]  /*b4e0*/  IMAD R13, R110, 0x8, R12 ;  /* 0x000000086e0d7824 */ /* 0x000fe200078e020c */
[----:B------:R-:W-:Y:S01]  /*b4f0*/  SHF.L.U32 R3, R146, 0x4, RZ ;  /* 0x0000000492037819 */ /* 0x000fe200000006ff */
[----:B------:R-:W-:Y:S01]  /*b500*/  IMAD.MOV.U32 R127, RZ, RZ, R74 ;  /* 0x000000ffff7f7224 */ /* 0x000fe200078e004a */
[----:B------:R-:W-:Y:S01]  /*b510*/  SHF.R.S32.HI R2, RZ, 0x4, R146 ;  /* 0x00000004ff027819 */ /* 0x000fe20000011492 */
[----:B------:R-:W-:Y:S01]  /*b520*/  BAR.SYNC.DEFER_BLOCKING 0x0 ;  /* 0x0000000000007b1d */ /* 0x000fe20000010000 */
[----:B------:R-:W-:Y:S01]  /*b530*/  LEA R16, R110, R13, 0x3 ;  /* 0x0000000d6e107211 */ /* 0x000fe200078e18ff */
[----:B------:R-:W-:Y:S01]  /*b540*/  IMAD.MOV.U32 R122, RZ, RZ, 0x3dc6b27f ;  /* 0x3dc6b27fff7a7424 */ /* 0x000fe200078e00ff */
[----:B------:R-:W-:-:S02]  /*b550*/  LOP3.LUT R3, R3, 0x70, RZ, 0xc0, !PT ;  /* 0x0000007003037812 */ /* 0x000fc400078ec0ff */
[----:B------:R-:W-:Y:S01]  /*b560*/  LOP3.LUT R126, R146, 0x1f, RZ, 0xc0, !PT ;  /* 0x0000001f927e7812 */ /* 0x000fe200078ec0ff */
[----:B------:R-:W-:Y:S01]  /*b570*/  IMAD R17, R110, 0x8, R16 ;  /* 0x000000086e117824 */ /* 0x000fe200078e0210 */
[----:B------:R-:W-:Y:S01]  /*b580*/  SHF.R.U32.HI R106, RZ, 0x1, R9 ;  /* 0x00000001ff6a7819 */ /* 0x000fe20000011609 */
[----:B------:R-:W-:Y:S01]  /*b590*/  IMAD.IADD R27, R3, 0x1, R8 ;  /* 0x00000001031b7824 */ /* 0x000fe200078e0208 */
[----:B------:R-:W-:Y:S01]  /*b5a0*/  LOP3.LUT R3, R146, 0xc, RZ, 0xc0, !PT ;  /* 0x0000000c92037812 */ /* 0x000fe200078ec0ff */
[----:B------:R-:W-:Y:S01]  /*b5b0*/  IMAD R18, R110, 0x8, R17 ;  /* 0x000000086e127824 */ /* 0x000fe200078e0211 */
[----:B------:R-:W-:Y:S01]  /*b5c0*/  SGXT R8, R2, 0x1 ;  /* 0x000000010208781a */ /* 0x000fe20000000200 */
[----:B----4-:R-:W-:Y:S01]  /*b5d0*/  IMAD R124, R124, 0x20, R126 ;  /* 0x000000207c7c7824 */ /* 0x010fe200078e027e */
[----:B------:R-:W-:Y:S01]  /*b5e0*/  FSEL R26, R26, R75, !P5 ;  /* 0x0000004b1a1a7208 */ /* 0x000fe20006800000 */
[----:B-----5:R-:W-:Y:S01]  /*b5f0*/  IMAD R2, R128, c[0x0][0x1c0], RZ ;  /* 0x0000700080027a24 */ /* 0x020fe200078e02ff */
[----:B------:R-:W-:-:S02]  /*b600*/  LEA R19, R110, R18, 0x3 ;  /* 0x000000126e137211 */ /* 0x000fc400078e18ff */
[----:B------:R-:W-:Y:S01]  /*b610*/  LOP3.LUT R10, R8, 0x1020, RZ, 0xc0, !PT ;  /* 0x00001020080a7812 */ /* 0x000fe200078ec0ff */
[----:B------:R-:W-:Y:S01]  /*b620*/  IMAD R8, R124, c[0x0][0x1c4], RZ ;  /* 0x000071007c087a24 */ /* 0x000fe200078e02ff */
[----:B------:R-:W-:Y:S01]  /*b630*/  LEA R20, R110, R19, 0x3 ;  /* 0x000000136e147211 */ /* 0x000fe200078e18ff */
[----:B0-----:R-:W-:Y:S01]  /*b640*/  IMAD.SHL.U32 R22, R22, 0x8, RZ ;  /* 0x0000000816167824 */ /* 0x001fe200078e00ff */
[----:B------:R-:W-:Y:S01]  /*b650*/  MOV R117, R71 ;  /* 0x0000004700757202 */ /* 0x000fe20000000f00 */
[C---:B------:R-:W-:Y:S01]  /*b660*/  IMAD R28, R3.reuse, 0x2, R10 ;  /* 0x00000002031c7824 */ /* 0x040fe200078e020a */
[----:B------:R-:W-:Y:S01]  /*b670*/  MOV R129, R73 ;  /* 0x0000004900817202 */ /* 0x000fe20000000f00 */
[----:B------:R-:W-:Y:S01]  /*b680*/  IMAD R21, R110, 0x8, R20 ;  /* 0x000000086e157824 */ /* 0x000fe200078e0214 */
[----:B------:R-:W-:Y:S01]  /*b690*/  LOP3.LUT R22, R22, 0x1f8, RZ, 0xc0, !PT ;  /* 0x000001f816167812 */ /* 0x000fe200078ec0ff */
[----:B------:R-:W-:Y:S01]  /*b6a0*/  IMAD.SHL.U32 R10, R8, 0x2, RZ ;  /* 0x00000002080a7824 */ /* 0x000fe200078e00ff */
[----:B------:R-:W-:Y:S01]  /*b6b0*/  LOP3.LUT R107, R28, R107, RZ, 0x3c, !PT ;  /* 0x0000006b1c6b7212 */ /* 0x000fe200078e3cff */
[----:B------:R-:W-:Y:S01]  /*b6c0*/  IMAD.HI R9, R8, 0x2, RZ ;  /* 0x0000000208097827 */ /* 0x000fe200078e02ff */
[----:B------:R-:W-:-:S02]  /*b6d0*/  LEA R11, R3, R22, 0xa ;  /* 0x00000016030b7211 */ /* 0x000fc400078e50ff */
[----:B------:R-:W-:Y:S01]  /*b6e0*/  SHF.L.U32 R3, R2, 0x1, RZ ;  /* 0x0000000102037819 */ /* 0x000fe200000006ff */
[----:B------:R-:W-:Y:S01]  /*b6f0*/  IMAD R22, R110, 0x8, R21 ;  /* 0x000000086e167824 */ /* 0x000fe200078e0215 */
[----:B------:R-:W-:Y:S01]  /*b700*/  LOP3.LUT R106, R11, R106, RZ, 0x3c, !PT ;  /* 0x0000006a0b6a7212 */ /* 0x000fe200078e3cff */
[----:B------:R-:W-:Y:S01]  /*b710*/  IMAD.HI R2, R2, 0x2, RZ ;  /* 0x0000000202027827 */ /* 0x000fe200078e02ff */
[----:B------:R-:W-:Y:S02]  /*b720*/  IADD3 R31, P1, P2, R10, c[0x0][0x178], R3 ;  /* 0x00005e000a1f7a10 */ /* 0x000fe40007a3e003 */
[----:B------:R-:W-:Y:S01]  /*b730*/  MOV R135, R58 ;  /* 0x0000003a00877202 */ /* 0x000fe20000000f00 */
[----:B------:R-:W-:Y:S01]  /*b740*/  IMAD R23, R110, 0x8, R22 ;  /* 0x000000086e177824 */ /* 0x000fe200078e0216 */
[----:B------:R-:W-:Y:S02]  /*b750*/  IADD3.X R111, R9, c[0x0][0x17c], R2, P1, P2 ;  /* 0x00005f00096f7a10 */ /* 0x000fe40000fe4402 */
[----:B------:R-:W-:-:S02]  /*b760*/  LEA R10, P1, R29, R31, 0x1 ;  /* 0x0000001f1d0a7211 */ /* 0x000fc400078208ff */
[----:B------:R-:W-:Y:S02]  /*b770*/  LEA R24, R110, R23, 0x3 ;  /* 0x000000176e187211 */ /* 0x000fe400078e18ff */
[----:B------:R-:W-:Y:S02]  /*b780*/  LEA.HI.X.SX32 R11, R29, R111, 0x1, P1 ;  /* 0x0000006f1d0b7211 */ /* 0x000fe400008f0eff */
[-C--:B------:R-:W-:Y:S01]  /*b790*/  LEA R8, P2, R12, R31.reuse, 0x1 ;  /* 0x0000001f0c087211 */ /* 0x080fe200078408ff */
[----:B------:R-:W-:Y:S01]  /*b7a0*/  IMAD R25, R110, 0x8, R24 ;  /* 0x000000086e197824 */ /* 0x000fe200078e0218 */
[C---:B------:R-:W-:Y:S02]  /*b7b0*/  LEA R2, P3, R13.reuse, R31, 0x1 ;  /* 0x0000001f0d027211 */ /* 0x040fe400078608ff */
[-C--:B------:R-:W-:Y:S01]  /*b7c0*/  LEA.HI.X.SX32 R9, R12, R111.reuse, 0x1, P2 ;  /* 0x0000006f0c097211 */ /* 0x080fe200010f0eff */
[----:B------:R-:W-:Y:S01]  /*b7d0*/  IMAD R28, R110, 0x8, R25 ;  /* 0x000000086e1c7824 */ /* 0x000fe200078e0219 */
[----:B------:R-:W-:-:S02]  /*b7e0*/  LEA.HI.X.SX32 R3, R13, R111, 0x1, P3 ;  /* 0x0000006f0d037211 */ /* 0x000fc400018f0eff */
[----:B------:R-:W-:Y:S02]  /*b7f0*/  LEA R104, P1, R16, R31, 0x1 ;  /* 0x0000001f10687211 */ /* 0x000fe400078208ff */
[----:B------:R-:W-:Y:S02]  /*b800*/  LEA R29, R110, R28, 0x3 ;  /* 0x0000001c6e1d7211 */ /* 0x000fe400078e18ff */
[----:B------:R-:W-:Y:S02]  /*b810*/  LEA.HI.X.SX32 R105, R16, R111, 0x1, P1 ;  /* 0x0000006f10697211 */ /* 0x000fe400008f0eff */
[CC--:B------:R-:W-:Y:S01]  /*b820*/  LEA R102, P1, R17.reuse, R31.reuse, 0x1 ;  /* 0x0000001f11667211 */ /* 0x0c0fe200078208ff */
[----:B------:R-:W-:Y:S01]  /*b830*/  IMAD R12, R110, 0x8, R29 ;  /* 0x000000086e0c7824 */ /* 0x000fe200078e021d */
[----:B------:R-:W-:Y:S02]  /*b840*/  LEA R100, P2, R18, R31, 0x1 ;  /* 0x0000001f12647211 */ /* 0x000fe400078408ff */
[-C--:B------:R-:W-:Y:S01]  /*b850*/  LEA.HI.X.SX32 R103, R17, R111.reuse, 0x1, P1 ;  /* 0x0000006f11677211 */ /* 0x080fe200008f0eff */
[----:B------:R-:W-:Y:S01]  /*b860*/  IMAD R13, R110, 0x8, R12 ;  /* 0x000000086e0d7824 */ /* 0x000fe200078e020c */
[----:B------:R-:W-:-:S02]  /*b870*/  LEA.HI.X.SX32 R101, R18, R111, 0x1, P2 ;  /* 0x0000006f12657211 */ /* 0x000fc400010f0eff */
[C---:B------:R-:W-:Y:S02]  /*b880*/  LEA R98, P3, R19.reuse, R31, 0x1 ;  /* 0x0000001f13627211 */ /* 0x040fe400078608ff */
[----:B------:R-:W-:Y:S02]  /*b890*/  LEA R16, R110, R13, 0x3 ;  /* 0x0000000d6e107211 */ /* 0x000fe400078e18ff */
[----:B------:R-:W-:Y:S02]  /*b8a0*/  LEA.HI.X.SX32 R99, R19, R111, 0x1, P3 ;  /* 0x0000006f13637211 */ /* 0x000fe400018f0eff */
[-C--:B------:R-:W-:Y:S01]  /*b8b0*/  LEA R96, P1, R20, R31.reuse, 0x1 ;  /* 0x0000001f14607211 */ /* 0x080fe200078208ff */
[----:B------:R-:W-:Y:S01]  /*b8c0*/  IMAD R17, R110, 0x8, R16 ;  /* 0x000000086e117824 */ /* 0x000fe200078e0210 */
[----:B------:R-:W-:Y:S02]  /*b8d0*/  LEA R92, P3, R22, R31, 0x1 ;  /* 0x0000001f165c7211 */ /* 0x000fe400078608ff */
[-C--:B------:R-:W-:Y:S01]  /*b8e0*/  LEA.HI.X.SX32 R97, R20, R111.reuse, 0x1, P1 ;  /* 0x0000006f14617211 */ /* 0x080fe200008f0eff */
[----:B------:R-:W-:Y:S01]  /*b8f0*/  IMAD R18, R110, 0x8, R17 ;  /* 0x000000086e127824 */ /* 0x000fe200078e0211 */
[----:B------:R-:W-:-:S02]  /*b900*/  LEA.HI.X.SX32 R93, R22, R111, 0x1, P3 ;  /* 0x0000006f165d7211 */ /* 0x000fc400018f0eff */
[-C--:B------:R-:W-:Y:S02]  /*b910*/  LEA R94, P2, R21, R31.reuse, 0x1 ;  /* 0x0000001f155e7211 */ /* 0x080fe400078408ff */
[C---:B------:R-:W-:Y:S02]  /*b920*/  LEA R19, R110.reuse, R18, 0x3 ;  /* 0x000000126e137211 */ /* 0x040fe400078e18ff */
[----:B------:R-:W-:Y:S02]  /*b930*/  LEA R54, P3, R25, R31, 0x1 ;  /* 0x0000001f19367211 */ /* 0x000fe400078608ff */
[-C--:B------:R-:W-:Y:S01]  /*b940*/  LEA.HI.X.SX32 R95, R21, R111.reuse, 0x1, P2 ;  /* 0x0000006f155f7211 */ /* 0x080fe200010f0eff */
[----:B------:R-:W-:Y:S01]  /*b950*/  IMAD R20, R110, 0x8, R19 ;  /* 0x000000086e147824 */ /* 0x000fe200078e0213 */
[----:B------:R-:W-:Y:S02]  /*b960*/  LEA.HI.X.SX32 R55, R25, R111, 0x1, P3 ;  /* 0x0000006f19377211 */ /* 0x000fe400018f0eff */
[----:B------:R-:W-:-:S02]  /*b970*/  LEA R90, P1, R23, R31, 0x1 ;  /* 0x0000001f175a7211 */ /* 0x000fc400078208ff */
[----:B------:R-:W-:Y:S02]  /*b980*/  LEA R50, P3, R12, R31, 0x1 ;  /* 0x0000001f0c327211 */ /* 0x000fe400078608ff */
[----:B------:R-:W-:Y:S02]  /*b990*/  LEA R21, R110, R20, 0x3 ;  /* 0x000000146e157211 */ /* 0x000fe400078e18ff */
[-C--:B------:R-:W-:Y:S02]  /*b9a0*/  LEA.HI.X.SX32 R91, R23, R111.reuse, 0x1, P1 ;  /* 0x0000006f175b7211 */ /* 0x080fe400008f0eff */
[----:B------:R-:W-:Y:S01]  /*b9b0*/  LEA.HI.X.SX32 R51, R12, R111, 0x1, P3 ;  /* 0x0000006f0c337211 */ /* 0x000fe200018f0eff */
[----:B------:R-:W-:Y:S01]  /*b9c0*/  IMAD R12, R110, 0x8, R21 ;  /* 0x000000086e0c7824 */ /* 0x000fe200078e0215 */
[-C--:B------:R-:W-:Y:S02]  /*b9d0*/  LEA R48, P1, R28, R31.reuse, 0x1 ;  /* 0x0000001f1c307211 */ /* 0x080fe400078208ff */
[----:B------:R-:W-:-:S02]  /*b9e0*/  LEA R88, P2, R24, R31, 0x1 ;  /* 0x0000001f18587211 */ /* 0x000fc400078408ff */
[----:B------:R-:W-:Y:S02]  /*b9f0*/  LEA.HI.X.SX32 R49, R28, R111, 0x1, P1 ;  /* 0x0000006f1c317211 */ /* 0x000fe400008f0eff */
[C---:B------:R-:W-:Y:S02]  /*ba00*/  LEA R44, P1, R13.reuse, R31, 0x1 ;  /* 0x0000001f0d2c7211 */ /* 0x040fe400078208ff */
[----:B------:R-:W-:Y:S02]  /*ba10*/  LEA R22, R110, R12, 0x3 ;  /* 0x0000000c6e167211 */ /* 0x000fe400078e18ff */
[-C--:B------:R-:W-:Y:S02]  /*ba20*/  LEA.HI.X.SX32 R89, R24, R111.reuse, 0x1, P2 ;  /* 0x0000006f18597211 */ /* 0x080fe400010f0eff */
[----:B------:R-:W-:Y:S01]  /*ba30*/  LEA.HI.X.SX32 R45, R13, R111, 0x1, P1 ;  /* 0x0000006f0d2d7211 */ /* 0x000fe200008f0eff */
[----:B------:R-:W-:Y:S01]  /*ba40*/  IMAD R13, R110, 0x8, R22 ;  /* 0x000000086e0d7824 */ /* 0x000fe200078e0216 */
[----:B------:R-:W-:-:S02]  /*ba50*/  LEA R52, P2, R29, R31, 0x1 ;  /* 0x0000001f1d347211 */ /* 0x000fc400078408ff */
[----:B------:R-:W-:Y:S02]  /*ba60*/  LEA R32, P1, R18, R31, 0x1 ;  /* 0x0000001f12207211 */ /* 0x000fe400078208ff */
[----:B------:R-:W-:Y:S02]  /*ba70*/  LEA.HI.X.SX32 R53, R29, R111, 0x1, P2 ;  /* 0x0000006f1d357211 */ /* 0x000fe400010f0eff */
[----:B------:R-:W-:Y:S02]  /*ba80*/  LEA R40, P2, R16, R31, 0x1 ;  /* 0x0000001f10287211 */ /* 0x000fe400078408ff */
[----:B------:R-:W-:Y:S02]  /*ba90*/  LEA R23, R110, R13, 0x3 ;  /* 0x0000000d6e177211 */ /* 0x000fe400078e18ff */
[-C--:B------:R-:W-:Y:S02]  /*baa0*/  LEA.HI.X.SX32 R41, R16, R111.reuse, 0x1, P2 ;  /* 0x0000006f10297211 */ /* 0x080fe400010f0eff */
[----:B------:R-:W-:Y:S01]  /*bab0*/  LEA.HI.X.SX32 R33, R18, R111, 0x1, P1 ;  /* 0x0000006f12217211 */ /* 0x000fe200008f0eff */
[----:B------:R-:W-:Y:S01]  /*bac0*/  IMAD R18, R110, 0x8, R23 ;  /* 0x000000086e127824 */ /* 0x000fe200078e0217 */
[----:B------:R-:W-:-:S02]  /*bad0*/  LEA R36, P3, R17, R31, 0x1 ;  /* 0x0000001f11247211 */ /* 0x000fc400078608ff */
[----:B------:R-:W-:Y:S02]  /*bae0*/  LEA R28, P2, R19, R31, 0x1 ;  /* 0x0000001f131c7211 */ /* 0x000fe400078408ff */
[-C--:B------:R-:W-:Y:S02]  /*baf0*/  LEA.HI.X.SX32 R37, R17, R111.reuse, 0x1, P3 ;  /* 0x0000006f11257211 */ /* 0x080fe400018f0eff */
[----:B------:R-:W-:Y:S02]  /*bb00*/  LEA.HI.X.SX32 R29, R19, R111, 0x1, P2 ;  /* 0x0000006f131d7211 */ /* 0x000fe400010f0eff */
[-C--:B------:R-:W-:Y:S02]  /*bb10*/  LEA R24, P3, R20, R31.reuse, 0x1 ;  /* 0x0000001f14187211 */ /* 0x080fe400078608ff */
[----:B------:R-:W-:Y:S02]  /*bb20*/  LEA R16, P2, R12, R31, 0x1 ;  /* 0x0000001f0c107211 */ /* 0x000fe400078408ff */
[----:B------:R-:W-:-:S02]  /*bb30*/  LEA R19, R110, R18, 0x3 ;  /* 0x000000126e137211 */ /* 0x000fc400078e18ff */
[-C--:B------:R-:W-:Y:S02]  /*bb40*/  LEA.HI.X.SX32 R25, R20, R111.reuse, 0x1, P3 ;  /* 0x0000006f14197211 */ /* 0x080fe400018f0eff */
[----:B------:R-:W-:Y:S01]  /*bb50*/  LEA.HI.X.SX32 R17, R12, R111, 0x1, P2 ;  /* 0x0000006f0c117211 */ /* 0x000fe200010f0eff */
[----:B------:R-:W-:Y:S01]  /*bb60*/  IMAD R108, R110, 0x8, R19 ;  /* 0x000000086e6c7824 */ /* 0x000fe200078e0213 */
[CC--:B------:R-:W-:Y:S02]  /*bb70*/  LEA R46, P3, R22.reuse, R31.reuse, 0x1 ;  /* 0x0000001f162e7211 */ /* 0x0c0fe400078608ff */
[-C--:B------:R-:W-:Y:S02]  /*bb80*/  LEA R38, P2, R23, R31.reuse, 0x1 ;  /* 0x0000001f17267211 */ /* 0x080fe400078408ff */
[----:B------:R-:W-:Y:S02]  /*bb90*/  LEA R20, P1, R21, R31, 0x1 ;  /* 0x0000001f15147211 */ /* 0x000fe400078208ff */
[----:B------:R-:W-:-:S02]  /*bba0*/  LEA.HI.X.SX32 R47, R22, R111, 0x1, P3 ;  /* 0x0000006f162f7211 */ /* 0x000fc400018f0eff */
[----:B------:R-:W-:Y:S02]  /*bbb0*/  LEA.HI.X.SX32 R39, R23, R111, 0x1, P2 ;  /* 0x0000006f17277211 */ /* 0x000fe400010f0eff */
[-C--:B------:R-:W-:Y:S02]  /*bbc0*/  LEA R34, P3, R18, R31.reuse, 0x1 ;  /* 0x0000001f12227211 */ /* 0x080fe400078608ff */
[----:B------:R-:W-:Y:S02]  /*bbd0*/  LEA R109, R110, R108, 0x3 ;  /* 0x0000006c6e6d7211 */ /* 0x000fe400078e18ff */
[----:B------:R-:W-:Y:S02]  /*bbe0*/  LEA R22, P2, R108, R31, 0x1 ;  /* 0x0000001f6c167211 */ /* 0x000fe400078408ff */
[----:B------:R-:W-:Y:S01]  /*bbf0*/  LEA.HI.X.SX32 R21, R21, R111, 0x1, P1 ;  /* 0x0000006f15157211 */ /* 0x000fe200008f0eff */
[----:B------:R-:W-:Y:S01]  /*bc00*/  IMAD R110, R110, 0x8, R109 ;  /* 0x000000086e6e7824 */ /* 0x000fe200078e026d */
[----:B------:R-:W-:-:S02]  /*bc10*/  LEA R42, P1, R13, R31, 0x1 ;  /* 0x0000001f0d2a7211 */ /* 0x000fc400078208ff */
[-C--:B------:R-:W-:Y:S02]  /*bc20*/  LEA.HI.X.SX32 R35, R18, R111.reuse, 0x1, P3 ;  /* 0x0000006f12237211 */ /* 0x080fe400018f0eff */
[----:B------:R-:W-:Y:S02]  /*bc30*/  LEA.HI.X.SX32 R23, R108, R111, 0x1, P2 ;  /* 0x0000006f6c177211 */ /* 0x000fe400010f0eff */
[----:B------:R-:W-:Y:S02]  /*bc40*/  LEA R12, P3, R109, R31, 0x1 ;  /* 0x0000001f6d0c7211 */ /* 0x000fe400078608ff */
[----:B------:R-:W-:Y:S02]  /*bc50*/  FSETP.GEU.AND P2, PT, R149, 1.175494350822287508e-38, PT ;  /* 0x008000009500780b */ /* 0x000fe40003f4e000 */
[----:B------:R-:W-:Y:S02]  /*bc60*/  LEA.HI.X.SX32 R43, R13, R111, 0x1, P1 ;  /* 0x0000006f0d2b7211 */ /* 0x000fe400008f0eff */
[----:B------:R-:W-:-:S02]  /*bc70*/  LEA R30, P1, R19, R31, 0x1 ;  /* 0x0000001f131e7211 */ /* 0x000fc400078208ff */
[----:B------:R-:W-:Y:S01]  /*bc80*/  LEA.HI.X.SX32 R13, R109, R111, 0x1, P3 ;  /* 0x0000006f6d0d7211 */ /* 0x000fe200018f0eff */
[----:B------:R-:W-:Y:S01]  /*bc90*/  IMAD.MOV.U32 R109, RZ, RZ, R61 ;  /* 0x000000ffff6d7224 */ /* 0x000fe200078e003d */
[----:B------:R-:W-:Y:S02]  /*bca0*/  FSEL R0, R0, R149, !P2 ;  /* 0x0000009500007208 */ /* 0x000fe40005000000 */
[----:B------:R-:W-:Y:S02]  /*bcb0*/  LEA R18, P4, R110, R31, 0x1 ;  /* 0x0000001f6e127211 */ /* 0x000fe400078808ff */
[----:B------:R-:W-:Y:S02]  /*bcc0*/  FSETP.GEU.AND P3, PT, R81, 1.175494350822287508e-38, PT ;  /* 0x008000005100780b */ /* 0x000fe40003f6e000 */
[----:B------:R-:W-:Y:S02]  /*bcd0*/  LEA.HI.X.SX32 R31, R19, R111, 0x1, P1 ;  /* 0x0000006f131f7211 */ /* 0x000fe400008f0eff */
[----:B------:R-:W-:-:S02]  /*bce0*/  IADD3 R56, R0, -0x3f3504f3, RZ ;  /* 0xc0cafb0d00387810 */ /* 0x000fc40007ffe0ff */
[----:B------:R-:W-:Y:S02]  /*bcf0*/  LEA.HI.X.SX32 R19, R110, R111, 0x1, P4 ;  /* 0x0000006f6e137211 */ /* 0x000fe400020f0eff */
[----:B------:R-:W-:Y:S02]  /*bd00*/  FSEL R14, R14, R81, !P3 ;  /* 0x000000510e0e7208 */ /* 0x000fe40005800000 */
[----:B------:R-:W-:Y:S02]  /*bd10*/  FSETP.GEU.AND P4, PT, R72, 1.175494350822287508e-38, PT ;  /* 0x008000004800780b */ /* 0x000fe40003f8e000 */
[----:B------:R-:W-:Y:S02]  /*bd20*/  LOP3.LUT R59, R56, 0xff800000, RZ, 0xc0, !PT ;  /* 0xff800000383b7812 */ /* 0x000fe400078ec0ff */
[----:B------:R-:W-:Y:S02]  /*bd30*/  IADD3 R56, R14, -0x3f3504f3, RZ ;  /* 0xc0cafb0d0e387810 */ /* 0x000fe40007ffe0ff */
[----:B------:R-:W-:Y:S01]  /*bd40*/  FSEL R15, R15, R72, !P4 ;  /* 0x000000480f0f7208 */ /* 0x000fe20006000000 */
[----:B------:R-:W0:Y:S01]  /*bd50*/  I2F R57, R59 ;  /* 0x0000003b00397306 */ /* 0x000e220000201400 */
[----:B------:R-:W-:-:S02]  /*bd60*/  LOP3.LUT R69, R56, 0xff800000, RZ, 0xc0, !PT ;  /* 0xff80000038457812 */ /* 0x000fc400078ec0ff */
[----:B------:R-:W-:Y:S02]  /*bd70*/  IADD3 R56, R15, -0x3f3504f3, RZ ;  /* 0xc0cafb0d0f387810 */ /* 0x000fe40007ffe0ff */
[----:B------:R-:W-:Y:S02]  /*bd80*/  FSETP.GT.AND P1, PT, |R75|, 8.50705917302346158658e+37, PT ;  /* 0x7e8000004b00780b */ /* 0x000fe40003f24200 */
[----:B------:R-:W-:Y:S01]  /*bd90*/  LOP3.LUT R68, R56, 0xff800000, RZ, 0xc0, !PT ;  /* 0xff80000038447812 */ /* 0x000fe200078ec0ff */
[----:B------:R-:W1:Y:S01]  /*bda0*/  I2F R71, R69 ;  /* 0x0000004500477306 */ /* 0x000e620000201400 */
[----:B------:R-:W-:Y:S02]  /*bdb0*/  IADD3 R56, R26, -0x3f3504f3, RZ ;  /* 0xc0cafb0d1a387810 */ /* 0x000fe40007ffe0ff */
[----:B------:R-:W-:Y:S02]  /*bdc0*/  MOV R111, R60 ;  /* 0x0000003c006f7202 */ /* 0x000fe40000000f00 */
[----:B------:R-:W-:-:S02]  /*bdd0*/  LOP3.LUT R63, R56, 0xff800000, RZ, 0xc0, !PT ;  /* 0xff800000383f7812 */ /* 0x000fc400078ec0ff */
[----:B------:R-:W-:Y:S01]  /*bde0*/  FSEL R56, RZ, -23, P2 ;  /* 0xc1b80000ff387808 */ /* 0x000fe20001000000 */
[----:B------:R-:W2:Y:S01]  /*bdf0*/  I2F R73, R68 ;  /* 0x0000004400497306 */ /* 0x000ea20000201400 */
[C---:B------:R-:W-:Y:S01]  /*be00*/  FSETP.GEU.AND P2, PT, |R75|.reuse, 1.175494350822287508e-38, PT ;  /* 0x008000004b00780b */ /* 0x040fe20003f4e200 */
[----:B------:R-:W-:Y:S01]  /*be10*/  @P1 FMUL R75, R75, 0.25 ;  /* 0x3e8000004b4b1820 */ /* 0x000fe20000400000 */
[----:B------:R-:W-:Y:S01]  /*be20*/  FSEL R58, RZ, -23, P3 ;  /* 0xc1b80000ff3a7808 */ /* 0x000fe20001800000 */
[----:B0-----:R-:W-:Y:S01]  /*be30*/  FFMA.FTZ R56, R57, 1.1920928955078125e-07, R56 ;  /* 0x3400000039387823 */ /* 0x001fe20000010038 */
[----:B------:R-:W-:Y:S01]  /*be40*/  FSEL R60, RZ, -23, P4 ;  /* 0xc1b80000ff3c7808 */ /* 0x000fe20002000000 */
[----:B------:R-:W-:Y:S01]  /*be50*/  @P1 FMUL R67, R67, 0.25 ;  /* 0x3e80000043431820 */ /* 0x000fe20000400000 */
[----:B------:R-:W-:Y:S01]  /*be60*/  MOV R87, R62 ;  /* 0x0000003e00577202 */ /* 0x000fe20000000f00 */
[----:B-1----:R-:W-:Y:S01]  /*be70*/  FFMA.FTZ R57, R71, 1.1920928955078125e-07, R58 ;  /* 0x3400000047397823 */ /* 0x002fe2000001003a */
[C---:B------:R-:W-:Y:S01]  /*be80*/  FSETP.GT.AND P3, PT, |R72|.reuse, 8.50705917302346158658e+37, PT ;  /* 0x7e8000004800780b */ /* 0x040fe20003f64200 */
[----:B------:R-:W0:Y:S01]  /*be90*/  I2F R62, R63 ;  /* 0x0000003f003e7306 */ /* 0x000e220000201400 */
[----:B------:R-:W-:Y:S01]  /*bea0*/  FSETP.GEU.AND P4, PT, |R72|, 1.175494350822287508e-38, PT ;  /* 0x008000004800780b */ /* 0x000fe20003f8e200 */
[----:B------:R-:W-:Y:S01]  /*beb0*/  @P1 FMUL R78, R78, 0.25 ;  /* 0x3e8000004e4e1820 */ /* 0x000fe20000400000 */
[----:B------:R-:W-:Y:S01]  /*bec0*/  MOV R83, R77 ;  /* 0x0000004d00537202 */ /* 0x000fe20000000f00 */
[----:B------:R-:W-:Y:S01]  /*bed0*/  @!P2 FMUL R75, R75, 16777216 ;  /* 0x4b8000004b4ba820 */ /* 0x000fe20000400000 */
[----:B------:R-:W-:Y:S01]  /*bee0*/  FSEL R61, RZ, -23, P5 ;  /* 0xc1b80000ff3d7808 */ /* 0x000fe20002800000 */
[----:B--2---:R-:W-:Y:S01]  /*bef0*/  FFMA.FTZ R58, R73, 1.1920928955078125e-07, R60 ;  /* 0x34000000493a7823 */ /* 0x004fe2000001003c */
[----:B------:R-:W-:Y:S01]  /*bf00*/  MOV R119, R70 ;  /* 0x0000004600777202 */ /* 0x000fe20000000f00 */
[----:B------:R-:W1:Y:S01]  /*bf10*/  MUFU.RCP R60, R75 ;  /* 0x0000004b003c7308 */ /* 0x000e620000001000 */
[----:B------:R-:W-:Y:S01]  /*bf20*/  IMAD.MOV.U32 R77, RZ, RZ, R79 ;  /* 0x000000ffff4d7224 */ /* 0x000fe200078e004f */
[----:B------:R-:W-:Y:S01]  /*bf30*/  MOV R79, R64 ;  /* 0x00000040004f7202 */ /* 0x000fe20000000f00 */
[----:B------:R-:W-:Y:S01]  /*bf40*/  @P1 FMUL R66, R66, 0.25 ;  /* 0x3e80000042421820 */ /* 0x000fe20000400000 */
[----:B------:R-:W-:Y:S01]  /*bf50*/  MOV R147, R80 ;  /* 0x0000005000937202 */ /* 0x000fe20000000f00 */
[----:B------:R-:W-:Y:S01]  /*bf60*/  @P1 FMUL R77, R77, 0.25 ;  /* 0x3e8000004d4d1820 */ /* 0x000fe20000400000 */
[----:B------:R-:W-:Y:S01]  /*bf70*/  MOV R143, R82 ;  /* 0x00000052008f7202 */ /* 0x000fe20000000f00 */
[----:B------:R-:W-:Y:S01]  /*bf80*/  @P1 FMUL R85, R85, 0.25 ;  /* 0x3e80000055551820 */ /* 0x000fe20000400000 */
[----:B------:R-:W-:Y:S01]  /*bf90*/  IADD3 R59, R0, -R59, RZ ;  /* 0x8000003b003b7210 */ /* 0x000fe20007ffe0ff */
[----:B------:R-:W-:Y:S01]  /*bfa0*/  @P1 FMUL R87, R87, 0.25 ;  /* 0x3e80000057571820 */ /* 0x000fe20000400000 */
[----:B------:R-:W-:Y:S01]  /*bfb0*/  IADD3 R68, R15, -R68, RZ ;  /* 0x800000440f447210 */ /* 0x000fe20007ffe0ff */
[----:B------:R-:W-:Y:S01]  /*bfc0*/  @P1 FMUL R113, R113, 0.25 ;  /* 0x3e80000071711820 */ /* 0x000fe20000400000 */
[----:B------:R-:W-:Y:S01]  /*bfd0*/  ISETP.GE.U32.AND P5, PT, R14, 0x7f800000, PT ;  /* 0x7f8000000e00780c */ /* 0x000fe20003fa6070 */
[----:B------:R-:W-:Y:S01]  /*bfe0*/  @P1 FMUL R86, R86, 0.25 ;  /* 0x3e80000056561820 */ /* 0x000fe20000400000 */
[----:B------:R-:W-:Y:S01]  /*bff0*/  FSETP.GT.AND P1, PT, |R81|, 8.50705917302346158658e+37, PT ;  /* 0x7e8000005100780b */ /* 0x000fe20003f24200 */
[----:B------:R-:W-:-:S02]  /*c000*/  @P3 FMUL R72, R72, 0.25 ;  /* 0x3e80000048483820 */ /* 0x000fc40000400000 */
[----:B------:R-:W-:Y:S02]  /*c010*/  @!P2 FMUL R67, R67, 16777216 ;  /* 0x4b8000004343a820 */ /* 0x000fe40000400000 */
[----:B------:R-:W-:Y:S02]  /*c020*/  @!P2 FMUL R77, R77, 16777216 ;  /* 0x4b8000004d4da820 */ /* 0x000fe40000400000 */
[----:B------:R-:W-:Y:S02]  /*c030*/  @!P2 FMUL R78, R78, 16777216 ;  /* 0x4b8000004e4ea820 */ /* 0x000fe40000400000 */
[----:B------:R-:W-:Y:S02]  /*c040*/  @!P2 FMUL R66, R66, 16777216 ;  /* 0x4b8000004242a820 */ /* 0x000fe40000400000 */
[----:B------:R-:W-:Y:S02]  /*c050*/  @!P2 FMUL R85, R85, 16777216 ;  /* 0x4b8000005555a820 */ /* 0x000fe40000400000 */
[----:B------:R-:W-:-:S02]  /*c060*/  @!P2 FMUL R87, R87, 16777216 ;  /* 0x4b8000005757a820 */ /* 0x000fc40000400000 */
[----:B------:R-:W-:Y:S02]  /*c070*/  @!P2 FMUL R113, R113, 16777216 ;  /* 0x4b8000007171a820 */ /* 0x000fe40000400000 */
[----:B------:R-:W-:Y:S01]  /*c080*/  @!P2 FMUL R86, R86, 16777216 ;  /* 0x4b8000005656a820 */ /* 0x000fe20000400000 */
[----:B------:R-:W-:Y:S01]  /*c090*/  FSETP.GEU.AND P2, PT, |R81|, 1.175494350822287508e-38, PT ;  /* 0x008000005100780b */ /* 0x000fe20003f4e200 */
[----:B0-----:R-:W-:Y:S02]  /*c0a0*/  FFMA.FTZ R64, R62, 1.1920928955078125e-07, R61 ;  /* 0x340000003e407823 */ /* 0x001fe4000001003d */
[----:B------:R-:W-:Y:S02]  /*c0b0*/  @!P4 FMUL R72, R72, 16777216 ;  /* 0x4b8000004848c820 */ /* 0x000fe40000400000 */
[C---:B-1----:R-:W-:Y:S02]  /*c0c0*/  FMUL R61, R60.reuse, R67 ;  /* 0x000000433c3d7220 */ /* 0x042fe40000400000 */
[----:B------:R-:W-:-:S02]  /*c0d0*/  FMUL R70, R60, R77 ;  /* 0x0000004d3c467220 */ /* 0x000fc40000400000 */
[C---:B------:R-:W-:Y:S02]  /*c0e0*/  FMUL R67, R60.reuse, R78 ;  /* 0x0000004e3c437220 */ /* 0x040fe40000400000 */
[C---:B------:R-:W-:Y:S02]  /*c0f0*/  FMUL R62, R60.reuse, R66 ;  /* 0x000000423c3e7220 */ /* 0x040fe40000400000 */
[C---:B------:R-:W-:Y:S02]  /*c100*/  FMUL R73, R60.reuse, R85 ;  /* 0x000000553c497220 */ /* 0x040fe40000400000 */
[----:B------:R-:W-:Y:S01]  /*c110*/  FMUL R74, R60, R87 ;  /* 0x000000573c4a7220 */ /* 0x000fe20000400000 */
[----:B------:R-:W-:Y:S01]  /*c120*/  F2FP.PACK_AB R67, R62, R67 ;  /* 0x000000433e43723e */ /* 0x000fe200000000ff */
[C---:B------:R-:W-:Y:S02]  /*c130*/  FMUL R78, R60.reuse, R113 ;  /* 0x000000713c4e7220 */ /* 0x040fe40000400000 */
[----:B------:R-:W-:-:S02]  /*c140*/  FMUL R77, R60, R86 ;  /* 0x000000563c4d7220 */ /* 0x000fc40000400000 */
[----:B------:R-:W0:Y:S01]  /*c150*/  MUFU.RCP R60, R72 ;  /* 0x00000048003c7308 */ /* 0x000e220000001000 */
[----:B------:R-:W-:Y:S01]  /*c160*/  @P3 FMUL R79, R79, 0.25 ;  /* 0x3e8000004f4f3820 */ /* 0x000fe20000400000 */
[----:B------:R-:W-:Y:S01]  /*c170*/  F2FP.PACK_AB R78, R73, R78 ;  /* 0x0000004e494e723e */ /* 0x000fe200000000ff */
[----:B------:R-:W-:Y:S02]  /*c180*/  @P3 FMUL R76, R76, 0.25 ;  /* 0x3e8000004c4c3820 */ /* 0x000fe40000400000 */
[----:B------:R-:W-:Y:S02]  /*c190*/  @P3 FMUL R65, R65, 0.25 ;  /* 0x3e80000041413820 */ /* 0x000fe40000400000 */
[----:B------:R-:W-:Y:S02]  /*c1a0*/  @P3 FMUL R83, R83, 0.25 ;  /* 0x3e80000053533820 */ /* 0x000fe40000400000 */
[----:B------:R-:W-:Y:S02]  /*c1b0*/  @P3 FMUL R109, R109, 0.25 ;  /* 0x3e8000006d6d3820 */ /* 0x000fe40000400000 */
[----:B------:R-:W-:-:S02]  /*c1c0*/  @P3 FMUL R111, R111, 0.25 ;  /* 0x3e8000006f6f3820 */ /* 0x000fc40000400000 */
[----:B------:R-:W-:Y:S02]  /*c1d0*/  @P3 FMUL R115, R115, 0.25 ;  /* 0x3e80000073733820 */ /* 0x000fe40000400000 */
[----:B------:R-:W-:Y:S01]  /*c1e0*/  @P3 FMUL R84, R84, 0.25 ;  /* 0x3e80000054543820 */ /* 0x000fe20000400000 */
[----:B------:R-:W-:Y:S01]  /*c1f0*/  FSETP.GT.AND P3, PT, |R149|, 8.50705917302346158658e+37, PT ;  /* 0x7e8000009500780b */ /* 0x000fe20003f64200 */
[----:B------:R-:W-:Y:S02]  /*c200*/  @P1 FMUL R81, R81, 0.25 ;  /* 0x3e80000051511820 */ /* 0x000fe40000400000 */
[----:B------:R-:W-:Y:S02]  /*c210*/  @!P4 FMUL R79, R79, 16777216 ;  /* 0x4b8000004f4fc820 */ /* 0x000fe40000400000 */
[----:B------:R-:W-:Y:S02]  /*c220*/  @!P4 FMUL R76, R76, 16777216 ;  /* 0x4b8000004c4cc820 */ /* 0x000fe40000400000 */
[----:B------:R-:W-:-:S02]  /*c230*/  @!P4 FMUL R65, R65, 16777216 ;  /* 0x4b8000004141c820 */ /* 0x000fc40000400000 */
[----:B------:R-:W-:Y:S02]  /*c240*/  @!P4 FMUL R83, R83, 16777216 ;  /* 0x4b8000005353c820 */ /* 0x000fe40000400000 */
[----:B------:R-:W-:Y:S02]  /*c250*/  @!P4 FMUL R109, R109, 16777216 ;  /* 0x4b8000006d6dc820 */ /* 0x000fe40000400000 */
[----:B------:R-:W-:Y:S02]  /*c260*/  @!P4 FMUL R111, R111, 16777216 ;  /* 0x4b8000006f6fc820 */ /* 0x000fe40000400000 */
[----:B------:R-:W-:Y:S02]  /*c270*/  @!P4 FMUL R115, R115, 16777216 ;  /* 0x4b8000007373c820 */ /* 0x000fe40000400000 */
[----:B------:R-:W-:Y:S01]  /*c280*/  @!P4 FMUL R84, R84, 16777216 ;  /* 0x4b8000005454c820 */ /* 0x000fe20000400000 */
[----:B------:R-:W-:Y:S01]  /*c290*/  FSETP.GEU.AND P4, PT, |R149|, 1.175494350822287508e-38, PT ;  /* 0x008000009500780b */ /* 0x000fe20003f8e200 */
[----:B------:R-:W-:-:S02]  /*c2a0*/  @!P2 FMUL R81, R81, 16777216 ;  /* 0x4b8000005151a820 */ /* 0x000fc40000400000 */
[C---:B0-----:R-:W-:Y:S02]  /*c2b0*/  FMUL R66, R60.reuse, R79 ;  /* 0x0000004f3c427220 */ /* 0x041fe40000400000 */
[C---:B------:R-:W-:Y:S02]  /*c2c0*/  FMUL R71, R60.reuse, R76 ;  /* 0x0000004c3c477220 */ /* 0x040fe40000400000 */
[C---:B------:R-:W-:Y:S02]  /*c2d0*/  FMUL R65, R60.reuse, R65 ;  /* 0x000000413c417220 */ /* 0x040fe40000400000 */
[C---:B------:R-:W-:Y:S02]  /*c2e0*/  FMUL R72, R60.reuse, R83 ;  /* 0x000000533c487220 */ /* 0x040fe40000400000 */
[C---:B------:R-:W-:Y:S02]  /*c2f0*/  FMUL R75, R60.reuse, R109 ;  /* 0x0000006d3c4b7220 */ /* 0x040fe40000400000 */
[----:B------:R-:W-:-:S02]  /*c300*/  FMUL R76, R60, R111 ;  /* 0x0000006f3c4c7220 */ /* 0x000fc40000400000 */
[C---:B------:R-:W-:Y:S02]  /*c310*/  FMUL R80, R60.reuse, R115 ;  /* 0x000000733c507220 */ /* 0x040fe40000400000 */
[----:B------:R-:W-:Y:S02]  /*c320*/  FMUL R79, R60, R84 ;  /* 0x000000543c4f7220 */ /* 0x000fe40000400000 */
[----:B------:R-:W0:Y:S01]  /*c330*/  MUFU.RCP R60, R81 ;  /* 0x00000051003c7308 */ /* 0x000e220000001000 */
[----:B------:R-:W-:Y:S01]  /*c340*/  @P1 FMUL R117, R117, 0.25 ;  /* 0x3e80000075751820 */ /* 0x000fe20000400000 */
[----:B------:R-:W-:Y:S01]  /*c350*/  F2FP.PACK_AB R80, R75, R80 ;  /* 0x000000504b50723e */ /* 0x000fe200000000ff */
[----:B------:R-:W-:Y:S01]  /*c360*/  @P1 FMUL R119, R119, 0.25 ;  /* 0x3e80000077771820 */ /* 0x000fe20000400000 */
[----:B------:R-:W-:Y:S01]  /*c370*/  F2FP.PACK_AB R120, R76, R79 ;  /* 0x0000004f4c78723e */ /* 0x000fe200000000ff */
[----:B------:R-:W-:Y:S01]  /*c380*/  @P1 FMUL R125, R125, 0.25 ;  /* 0x3e8000007d7d1820 */ /* 0x000fe20000400000 */
[----:B------:R-:W-:Y:S01]  /*c390*/  F2FP.PACK_AB R79, R61, R70 ;  /* 0x000000463d4f723e */ /* 0x000fe200000000ff */
[----:B------:R-:W-:-:S02]  /*c3a0*/  @P1 FMUL R127, R127, 0.25 ;  /* 0x3e8000007f7f1820 */ /* 0x000fc40000400000 */
[----:B------:R-:W-:Y:S02]  /*c3b0*/  @P1 FMUL R133, R133, 0.25 ;  /* 0x3e80000085851820 */ /* 0x000fe40000400000 */
[----:B------:R-:W-:Y:S02]  /*c3c0*/  @P1 FMUL R135, R135, 0.25 ;  /* 0x3e80000087871820 */ /* 0x000fe40000400000 */
[----:B------:R-:W-:Y:S02]  /*c3d0*/  @P1 FMUL R141, R141, 0.25 ;  /* 0x3e8000008d8d1820 */ /* 0x000fe40000400000 */
[----:B------:R-:W-:Y:S01]  /*c3e0*/  @P1 FMUL R143, R143, 0.25 ;  /* 0x3e8000008f8f1820 */ /* 0x000fe20000400000 */
[----:B------:R-:W-:Y:S01]  /*c3f0*/  ISETP.GE.U32.AND P1, PT, R26, 0x7f800000, PT ;  /* 0x7f8000001a00780c */ /* 0x000fe20003f26070 */
[----:B------:R-:W-:Y:S02]  /*c400*/  @P3 FMUL R149, R149, 0.25 ;  /* 0x3e80000095953820 */ /* 0x000fe40000400000 */
[----:B------:R-:W-:-:S02]  /*c410*/  @!P2 FMUL R117, R117, 16777216 ;  /* 0x4b8000007575a820 */ /* 0x000fc40000400000 */
[----:B------:R-:W-:Y:S02]  /*c420*/  @!P2 FMUL R119, R119, 16777216 ;  /* 0x4b8000007777a820 */ /* 0x000fe40000400000 */
[----:B------:R-:W-:Y:S02]  /*c430*/  @!P2 FMUL R125, R125, 16777216 ;  /* 0x4b8000007d7da820 */ /* 0x000fe40000400000 */
[----:B------:R-:W-:Y:S02]  /*c440*/  @!P2 FMUL R127, R127, 16777216 ;  /* 0x4b8000007f7fa820 */ /* 0x000fe40000400000 */
[----:B------:R-:W-:Y:S02]  /*c450*/  @!P2 FMUL R133, R133, 16777216 ;  /* 0x4b8000008585a820 */ /* 0x000fe40000400000 */
[----:B------:R-:W-:Y:S02]  /*c460*/  @!P2 FMUL R135, R135, 16777216 ;  /* 0x4b8000008787a820 */ /* 0x000fe40000400000 */
[----:B------:R-:W-:-:S02]  /*c470*/  @!P2 FMUL R141, R141, 16777216 ;  /* 0x4b8000008d8da820 */ /* 0x000fc40000400000 */
[----:B------:R-:W-:Y:S01]  /*c480*/  @!P2 FMUL R143, R143, 16777216 ;  /* 0x4b8000008f8fa820 */ /* 0x000fe20000400000 */
[----:B------:R-:W-:Y:S01]  /*c490*/  ISETP.GE.U32.AND P2, PT, R0, 0x7f800000, PT ;  /* 0x7f8000000000780c */ /* 0x000fe20003f46070 */
[----:B------:R-:W-:Y:S02]  /*c4a0*/  @!P4 FMUL R149, R149, 16777216 ;  /* 0x4b8000009595c820 */ /* 0x000fe40000400000 */
[C---:B0-----:R-:W-:Y:S02]  /*c4b0*/  FMUL R81, R60.reuse, R117 ;  /* 0x000000753c517220 */ /* 0x041fe40000400000 */
[C---:B------:R-:W-:Y:S02]  /*c4c0*/  FMUL R82, R60.reuse, R119 ;  /* 0x000000773c527220 */ /* 0x040fe40000400000 */
[C---:B------:R-:W-:Y:S02]  /*c4d0*/  FMUL R86, R60.reuse, R125 ;  /* 0x0000007d3c567220 */ /* 0x040fe40000400000 */
[----:B------:R-:W-:-:S02]  /*c4e0*/  FMUL R85, R60, R127 ;  /* 0x0000007f3c557220 */ /* 0x000fc40000400000 */
[C---:B------:R-:W-:Y:S02]  /*c4f0*/  FMUL R109, R60.reuse, R133 ;  /* 0x000000853c6d7220 */ /* 0x040fe40000400000 */
[----:B------:R-:W-:Y:S01]  /*c500*/  FMUL R110, R60, R135 ;  /* 0x000000873c6e7220 */ /* 0x000fe20000400000 */
[----:B------:R-:W-:Y:S01]  /*c510*/  F2FP.PACK_AB R85, R82, R85 ;  /* 0x000000555255723e */ /* 0x000fe200000000ff */
[C---:B------:R-:W-:Y:S02]  /*c520*/  FMUL R114, R60.reuse, R141 ;  /* 0x0000008d3c727220 */ /* 0x040fe40000400000 */
[----:B------:R-:W-:Y:S02]  /*c530*/  FMUL R113, R60, R143 ;  /* 0x0000008f3c717220 */ /* 0x000fe40000400000 */
[----:B------:R-:W0:Y:S01]  /*c540*/  MUFU.RCP R60, R149 ;  /* 0x00000095003c7308 */ /* 0x000e220000001000 */
[----:B------:R-:W-:Y:S01]  /*c550*/  @P3 FMUL R139, R139, 0.25 ;  /* 0x3e8000008b8b3820 */ /* 0x000fe20000400000 */
[----:B------:R-:W-:Y:S01]  /*c560*/  F2FP.PACK_AB R114, R109, R114 ;  /* 0x000000726d72723e */ /* 0x000fe200000000ff */
[----:B------:R-:W-:-:S02]  /*c570*/  @P3 FMUL R147, R147, 0.25 ;  /* 0x3e80000093933820 */ /* 0x000fc40000400000 */
[----:B------:R-:W-:Y:S02]  /*c580*/  @P3 FMUL R121, R121, 0.25 ;  /* 0x3e80000079793820 */ /* 0x000fe40000400000 */
[----:B------:R-:W-:Y:S02]  /*c590*/  @P3 FMUL R123, R123, 0.25 ;  /* 0x3e8000007b7b3820 */ /* 0x000fe40000400000 */
[----:B------:R-:W-:Y:S02]  /*c5a0*/  @P3 FMUL R129, R129, 0.25 ;  /* 0x3e80000081813820 */ /* 0x000fe40000400000 */
[----:B------:R-:W-:Y:S02]  /*c5b0*/  @P3 FMUL R131, R131, 0.25 ;  /* 0x3e80000083833820 */ /* 0x000fe40000400000 */
[----:B------:R-:W-:Y:S02]  /*c5c0*/  @P3 FMUL R137, R137, 0.25 ;  /* 0x3e80000089893820 */ /* 0x000fe40000400000 */
[----:B------:R-:W-:Y:S01]  /*c5d0*/  @P3 FMUL R145, R145, 0.25 ;  /* 0x3e80000091913820 */ /* 0x000fe20000400000 */
[----:B------:R-:W-:Y:S01]  /*c5e0*/  FSETP.NEU.AND P3, PT, R0, RZ, PT ;  /* 0x000000ff0000720b */ /* 0x000fe20003f6d000 */
        /* <DEDUP_REMOVED lines=9> */
[C---:B0-----:R-:W-:Y:S02]  /*c680*/  FMUL R112, R60.reuse, R139 ;  /* 0x0000008b3c707220 */ /* 0x041fe40000400000 */
[C---:B------:R-:W-:Y:S02]  /*c690*/  FMUL R115, R60.reuse, R147 ;  /* 0x000000933c737220 */ /* 0x040fe40000400000 */
[----:B------:R-:W-:Y:S01]  /*c6a0*/  FMUL R83, R60, R121 ;  /* 0x000000793c537220 */ /* 0x000fe20000400000 */
[----:B------:R-:W-:Y:S01]  /*c6b0*/  F2FP.PACK_AB R121, R66, R71 ;  /* 0x000000474279723e */ /* 0x000fe200000000ff */
[----:B------:R-:W-:Y:S01]  /*c6c0*/  FMUL R84, R60, R123 ;  /* 0x0000007b3c547220 */ /* 0x000fe20000400000 */
[----:B------:R-:W-:Y:S01]  /*c6d0*/  F2FP.PACK_AB R118, R112, R115 ;  /* 0x000000737076723e */ /* 0x000fe200000000ff */
[C---:B------:R-:W-:Y:S01]  /*c6e0*/  FMUL R87, R60.reuse, R131 ;  /* 0x000000833c577220 */ /* 0x040fe20000400000 */
[----:B------:R-:W-:Y:S01]  /*c6f0*/  F2FP.PACK_AB R115, R81, R86 ;  /* 0x000000565173723e */ /* 0x000fe200000000ff */
[C---:B------:R-:W-:Y:S01]  /*c700*/  FMUL R108, R60.reuse, R129 ;  /* 0x000000813c6c7220 */ /* 0x040fe20000400000 */
[----:B------:R-:W-:Y:S01]  /*c710*/  F2FP.PACK_AB R81, R65, R72 ;  /* 0x000000484151723e */ /* 0x000fe200000000ff */
[----:B------:R-:W-:Y:S01]  /*c720*/  FMUL R111, R60, R137 ;  /* 0x000000893c6f7220 */ /* 0x000fe20000400000 */
[----:B------:R-:W-:Y:S01]  /*c730*/  F2FP.PACK_AB R119, R84, R87 ;  /* 0x000000575477723e */ /* 0x000fe200000000ff */
[----:B------:R-:W-:Y:S01]  /*c740*/  FMUL R116, R60, R145 ;  /* 0x000000913c747220 */ /* 0x000fe20000400000 */
[----:B------:R-:W-:Y:S01]  /*c750*/  F2FP.PACK_AB R117, R83, R108 ;  /* 0x0000006c5375723e */ /* 0x000fe200000000ff */
[----:B------:R-:W-:Y:S01]  /*c760*/  STS.64 [R107+0x80], R120 ;  /* 0x000080786b007388 */ /* 0x000fe20000000a00 */
[----:B------:R-:W-:Y:S01]  /*c770*/  F2FP.PACK_AB R84, R110, R113 ;  /* 0x000000716e54723e */ /* 0x000fe200000000ff */
[----:B------:R-:W-:Y:S01]  /*c780*/  FADD R59, R59, -1 ;  /* 0xbf8000003b3b7421 */ /* 0x000fe20000000000 */
[----:B------:R-:W-:Y:S01]  /*c790*/  F2FP.PACK_AB R116, R111, R116 ;  /* 0x000000746f74723e */ /* 0x000fe200000000ff */
[----:B------:R-:W-:Y:S01]  /*c7a0*/  STS.64 [R107], R118 ;  /* 0x000000766b007388 */ /* 0x000fe20000000a00 */
[----:B------:R-:W-:Y:S01]  /*c7b0*/  LOP3.LUT R65, R107, 0x40, RZ, 0x3c, !PT ;  /* 0x000000406b417812 */ /* 0x000fe200078e3cff */
[----:B------:R-:W-:Y:S01]  /*c7c0*/  FFMA.FTZ R60, R59, R122, -0.16845393180847167969 ;  /* 0xbe2c7f303b3c7423 */ /* 0x000fe2000001007a */
[----:B------:R-:W-:Y:S01]  /*c7d0*/  F2FP.PACK_AB R66, R74, R77 ;  /* 0x0000004d4a42723e */ /* 0x000fe200000000ff */
[----:B------:R-:W-:Y:S01]  /*c7e0*/  STS.64 [R107+0x100], R116 ;  /* 0x000100746b007388 */ /* 0x000fe20000000a00 */
[----:B------:R-:W-:-:S02]  /*c7f0*/  FADD R68, R68, -1 ;  /* 0xbf80000044447421 */ /* 0x000fc40000000000 */
[C---:B------:R-:W-:Y:S01]  /*c800*/  FFMA.FTZ R60, R59.reuse, R60, 0.1716887056827545166 ;  /* 0x3e2fcf2a3b3c7423 */ /* 0x040fe2000001003c */
[----:B------:R-:W-:Y:S01]  /*c810*/  STS.64 [R107+0x180], R80 ;  /* 0x000180506b007388 */ /* 0x000fe20000000a00 */
[----:B------:R-:W-:Y:S02]  /*c820*/  IMAD.IADD R63, R26, 0x1, -R63 ;  /* 0x000000011a3f7824 */ /* 0x000fe400078e0a3f */
[C---:B------:R-:W-:Y:S01]  /*c830*/  FFMA.FTZ R60, R59.reuse, R60, -0.17900948226451873779 ;  /* 0xbe374e433b3c7423 */ /* 0x040fe2000001003c */
[----:B------:R-:W-:Y:S01]  /*c840*/  STS.64 [R65+0x2000], R84 ;  /* 0x0020005441007388 */ /* 0x000fe20000000a00 */
[----:B------:R-:W-:Y:S02]  /*c850*/  FFMA.FTZ R61, R68, R122, -0.16845393180847167969 ;  /* 0xbe2c7f30443d7423 */ /* 0x000fe4000001007a */
[----:B------:R-:W-:Y:S01]  /*c860*/  FFMA.FTZ R60, R59, R60, 0.20512372255325317383 ;  /* 0x3e520bf43b3c7423 */ /* 0x000fe2000001003c */
[----:B------:R-:W-:Y:S01]  /*c870*/  STS.64 [R65+0x2100], R114 ;  /* 0x0021007241007388 */ /* 0x000fe20000000a00 */
[----:B------:R-:W-:-:S02]  /*c880*/  FADD R63, R63, -1 ;  /* 0xbf8000003f3f7421 */ /* 0x000fc40000000000 */
[C---:B------:R-:W-:Y:S01]  /*c890*/  FFMA.FTZ R61, R68.reuse, R61, 0.1716887056827545166 ;  /* 0x3e2fcf2a443d7423 */ /* 0x040fe2000001003d */
[----:B------:R0:W-:Y:S01]  /*c8a0*/  STS.64 [R65+0x2080], R66 ;  /* 0x0020804241007388 */ /* 0x0001e20000000a00 */
[C---:B------:R-:W-:Y:S02]  /*c8b0*/  FFMA.FTZ R60, R59.reuse, R60, -0.24046532809734344482 ;  /* 0xbe763c8b3b3c7423 */ /* 0x040fe4000001003c */
[----:B------:R-:W-:Y:S01]  /*c8c0*/  FFMA.FTZ R61, R68, R61, -0.17900948226451873779 ;  /* 0xbe374e43443d7423 */ /* 0x000fe2000001003d */
[----:B------:R-:W-:Y:S01]  /*c8d0*/  STS.64 [R65+0x2180], R78 ;  /* 0x0021804e41007388 */ /* 0x000fe20000000a00 */
[----:B------:R-:W-:Y:S02]  /*c8e0*/  FFMA.FTZ R60, R59, R60, 0.28857114911079406738 ;  /* 0x3e93bf993b3c7423 */ /* 0x000fe4000001003c */
[----:B------:R-:W-:Y:S01]  /*c8f0*/  IMAD.IADD R69, R14, 0x1, -R69 ;  /* 0x000000010e457824 */ /* 0x000fe200078e0a45 */
[----:B------:R-:W-:Y:S01]  /*c900*/  BAR.SYNC.DEFER_BLOCKING 0x0 ;  /* 0x0000000000007b1d */ /* 0x000fe20000010000 */
[----:B------:R-:W-:-:S02]  /*c910*/  FFMA.FTZ R61, R68, R61, 0.20512372255325317383 ;  /* 0x3e520bf4443d7423 */ /* 0x000fc4000001003d */
[----:B------:R-:W-:Y:S02]  /*c920*/  FFMA.FTZ R60, R59, R60, -0.36067417263984680176 ;  /* 0xbeb8aa493b3c7423 */ /* 0x000fe4000001003c */
[----:B0-----:R-:W-:Y:S02]  /*c930*/  FFMA.FTZ R66, R63, R122, -0.16845393180847167969 ;  /* 0xbe2c7f303f427423 */ /* 0x001fe4000001007a */
[----:B------:R-:W-:Y:S02]  /*c940*/  FADD R69, R69, -1 ;  /* 0xbf80000045457421 */ /* 0x000fe40000000000 */
[C---:B------:R-:W-:Y:S02]  /*c950*/  FFMA.FTZ R66, R63.reuse, R66, 0.1716887056827545166 ;  /* 0x3e2fcf2a3f427423 */ /* 0x040fe40000010042 */
[----:B------:R-:W-:Y:S02]  /*c960*/  FFMA.FTZ R61, R68, R61, -0.24046532809734344482 ;  /* 0xbe763c8b443d7423 */ /* 0x000fe4000001003d */
[----:B------:R-:W-:-:S02]  /*c970*/  FFMA.FTZ R66, R63, R66, -0.17900948226451873779 ;  /* 0xbe374e433f427423 */ /* 0x000fc40000010042 */
[----:B------:R-:W-:Y:S02]  /*c980*/  FFMA.FTZ R60, R59, R60, 0.48089820146560668945 ;  /* 0x3ef6384a3b3c7423 */ /* 0x000fe4000001003c */
[----:B------:R-:W-:Y:S02]  /*c990*/  FFMA.FTZ R66, R63, R66, 0.20512372255325317383 ;  /* 0x3e520bf43f427423 */ /* 0x000fe40000010042 */
[----:B------:R-:W-:Y:S02]  /*c9a0*/  FFMA.FTZ R62, R69, R122, -0.16845393180847167969 ;  /* 0xbe2c7f30453e7423 */ /* 0x000fe4000001007a */
[----:B------:R-:W-:Y:S02]  /*c9b0*/  FFMA.FTZ R61, R68, R61, 0.28857114911079406738 ;  /* 0x3e93bf99443d7423 */ /* 0x000fe4000001003d */
[----:B------:R-:W-:Y:S01]  /*c9c0*/  FFMA.FTZ R60, R59, R60, -0.72134751081466674805 ;  /* 0xbf38aa3b3b3c7423 */ /* 0x000fe2000001003c */
[----:B------:R-:W0:Y:S01]  /*c9d0*/  LDS.64 R70, [R106] ;  /* 0x000000006a467984 */ /* 0x000e220000000a00 */
[----:B------:R-:W-:-:S02]  /*c9e0*/  FFMA.FTZ R66, R63, R66, -0.24046532809734344482 ;  /* 0xbe763c8b3f427423 */ /* 0x000fc40000010042 */
[----:B------:R-:W-:Y:S01]  /*c9f0*/  FFMA.FTZ R62, R69, R62, 0.1716887056827545166 ;  /* 0x3e2fcf2a453e7423 */ /* 0x000fe2000001003e */
[----:B------:R-:W1:Y:S01]  /*ca00*/  LDS.64 R72, [R106+0x200] ;  /* 0x000200006a487984 */ /* 0x000e620000000a00 */
[C---:B------:R-:W-:Y:S02]  /*ca10*/  FFMA.FTZ R61, R68.reuse, R61, -0.36067417263984680176 ;  /* 0xbeb8aa49443d7423 */ /* 0x040fe4000001003d */
[----:B------:R-:W-:Y:S01]  /*ca20*/  FMUL R60, R59, R60 ;  /* 0x0000003c3b3c7220 */ /* 0x000fe20000400000 */
[----:B------:R-:W2:Y:S01]  /*ca30*/  LDS.64 R74, [R106+0x400] ;  /* 0x000400006a4a7984 */ /* 0x000ea20000000a00 */
[----:B------:R-:W-:Y:S02]  /*ca40*/  FFMA.FTZ R66, R63, R66, 0.28857114911079406738 ;  /* 0x3e93bf993f427423 */ /* 0x000fe40000010042 */
[----:B------:R-:W-:Y:S01]  /*ca50*/  FFMA.FTZ R62, R69, R62, -0.17900948226451873779 ;  /* 0xbe374e43453e7423 */ /* 0x000fe2000001003e */
[----:B------:R-:W3:Y:S01]  /*ca60*/  LDS.64 R76, [R106+0x600] ;  /* 0x000600006a4c7984 */ /* 0x000ee20000000a00 */
[----:B------:R-:W-:-:S02]  /*ca70*/  FFMA.FTZ R61, R68, R61, 0.48089820146560668945 ;  /* 0x3ef6384a443d7423 */ /* 0x000fc4000001003d */
[----:B------:R-:W-:Y:S01]  /*ca80*/  FMUL R60, R59, R60 ;  /* 0x0000003c3b3c7220 */ /* 0x000fe20000400000 */
[----:B------:R-:W4:Y:S01]  /*ca90*/  LDS.64 R78, [R106+0x800] ;  /* 0x000800006a4e7984 */ /* 0x000f220000000a00 */
[----:B------:R-:W-:Y:S02]  /*caa0*/  FFMA.FTZ R66, R63, R66, -0.36067417263984680176 ;  /* 0xbeb8aa493f427423 */ /* 0x000fe40000010042 */
[----:B------:R-:W-:Y:S01]  /*cab0*/  FFMA.FTZ R62, R69, R62, 0.20512372255325317383 ;  /* 0x3e520bf4453e7423 */ /* 0x000fe2000001003e */
[----:B------:R-:W5:Y:S01]  /*cac0*/  LDS.64 R80, [R106+0xa00] ;  /* 0x000a00006a507984 */ /* 0x000f620000000a00 */
[----:B------:R-:W-:Y:S02]  /*cad0*/  FFMA.FTZ R61, R68, R61, -0.72134751081466674805 ;  /* 0xbf38aa3b443d7423 */ /* 0x000fe4000001003d */
[----:B------:R-:W-:Y:S01]  /*cae0*/  FFMA.FTZ R59, R59, 1.4426950216293334961, R60 ;  /* 0x3fb8aa3b3b3b7823 */ /* 0x000fe2000001003c */
[----:B------:R-:W5:Y:S01]  /*caf0*/  LDS.64 R82, [R106+0xc00] ;  /* 0x000c00006a527984 */ /* 0x000f620000000a00 */
[----:B------:R-:W-:-:S02]  /*cb00*/  FFMA.FTZ R66, R63, R66, 0.48089820146560668945 ;  /* 0x3ef6384a3f427423 */ /* 0x000fc40000010042 */
[----:B------:R-:W-:Y:S01]  /*cb10*/  FFMA.FTZ R62, R69, R62, -0.24046532809734344482 ;  /* 0xbe763c8b453e7423 */ /* 0x000fe2000001003e */
[----:B------:R-:W5:Y:S01]  /*cb20*/  LDS.64 R84, [R106+0xe00] ;  /* 0x000e00006a547984 */ /* 0x000f620000000a00 */
[----:B------:R-:W-:Y:S02]  /*cb30*/  FMUL R61, R68, R61 ;  /* 0x0000003d443d7220 */ /* 0x000fe40000400000 */
[----:B------:R-:W-:Y:S01]  /*cb40*/  FADD R56, R56, R59 ;  /* 0x0000003b38387221 */ /* 0x000fe20000000000 */
[----:B------:R-:W-:Y:S01]  /*cb50*/  @P2 MOV R59, 0x7f800000 ;  /* 0x7f800000003b2802 */ /* 0x000fe20000000f00 */
[----:B------:R-:W-:Y:S02]  /*cb60*/  FFMA.FTZ R66, R63, R66, -0.72134751081466674805 ;  /* 0xbf38aa3b3f427423 */ /* 0x000fe40000010042 */
[----:B------:R-:W-:Y:S02]  /*cb70*/  FFMA.FTZ R62, R69, R62, 0.28857114911079406738 ;  /* 0x3e93bf99453e7423 */ /* 0x000fe4000001003e */
[----:B------:R-:W-:-:S02]  /*cb80*/  FMUL R61, R68, R61 ;  /* 0x0000003d443d7220 */ /* 0x000fc40000400000 */
[----:B------:R-:W-:Y:S01]  /*cb90*/  FMUL R66, R63, R66 ;  /* 0x000000423f427220 */ /* 0x000fe20000400000 */
[----:B0-----:R0:W-:Y:S01]  /*cba0*/  STG.E.U16 [R10.64], R70 ;  /* 0x000000460a007986 */ /* 0x0011e2000c101504 */
[----:B------:R-:W-:Y:S02]  /*cbb0*/  FFMA.FTZ R62, R69, R62, -0.36067417263984680176 ;  /* 0xbeb8aa49453e7423 */ /* 0x000fe4000001003e */
[----:B------:R-:W-:Y:S01]  /*cbc0*/  @P2 FFMA.FTZ R56, R0, R59, +INF ;  /* 0x7f80000000382423 */ /* 0x000fe2000001003b */
[----:B------:R-:W-:Y:S01]  /*cbd0*/  @P4 MOV R0, 0x7f800000 ;  /* 0x7f80000000004802 */ /* 0x000fe20000000f00 */
[----:B------:R-:W-:Y:S01]  /*cbe0*/  FFMA.FTZ R61, R68, 1.4426950216293334961, R61 ;  /* 0x3fb8aa3b443d7823 */ /* 0x000fe2000001003d */
[----:B-1----:R1:W-:Y:S01]  /*cbf0*/  STG.E.U16 [R8.64], R72 ;  /* 0x0000004808007986 */ /* 0x0023e2000c101504 */
[----:B------:R-:W-:Y:S01]  /*cc00*/  FMUL R66, R63, R66 ;  /* 0x000000423f427220 */ /* 0x000fe20000400000 */
[----:B------:R-:W-:Y:S01]  /*cc10*/  FSETP.NEU.AND P2, PT, R14, RZ, PT ;  /* 0x000000ff0e00720b */ /* 0x000fe20003f4d000 */
[----:B------:R-:W-:Y:S01]  /*cc20*/  FFMA.FTZ R62, R69, R62, 0.48089820146560668945 ;  /* 0x3ef6384a453e7423 */ /* 0x000fe2000001003e */
[----:B--2---:R2:W-:Y:S01]  /*cc30*/  STG.E.U16 [R2.64], R74 ;  /* 0x0000004a02007986 */ /* 0x0045e2000c101504 */
[----:B------:R-:W-:Y:S01]  /*cc40*/  FADD R58, R58, R61 ;  /* 0x0000003d3a3a7221 */ /* 0x000fe20000000000 */
[----:B0-----:R-:W-:Y:S01]  /*cc50*/  PRMT R10, R73, 0x7632, R10 ;  /* 0x00007632490a7816 */ /* 0x001fe2000000000a */
[----:B------:R-:W-:Y:S01]  /*cc60*/  @P4 FFMA.FTZ R58, R15, R0, +INF ;  /* 0x7f8000000f3a4423 */ /* 0x000fe20000010000 */
[----:B---3--:R-:W-:Y:S01]  /*cc70*/  STG.E.U16 [R104.64], R76 ;  /* 0x0000004c68007986 */ /* 0x008fe2000c101504 */
[----:B------:R-:W-:Y:S01]  /*cc80*/  FFMA.FTZ R63, R63, 1.4426950216293334961, R66 ;  /* 0x3fb8aa3b3f3f7823 */ /* 0x000fe20000010042 */
[----:B------:R-:W-:Y:S01]  /*cc90*/  PRMT R0, R70, 0x7632, R0 ;  /* 0x0000763246007816 */ /* 0x000fe20000000000 */
[C---:B------:R-:W-:Y:S01]  /*cca0*/  FFMA.FTZ R62, R69.reuse, R62, -0.72134751081466674805 ;  /* 0xbf38aa3b453e7423 */ /* 0x040fe2000001003e */
[----:B----4-:R0:W-:Y:S01]  /*ccb0*/  STG.E.U16 [R102.64], R78 ;  /* 0x0000004e66007986 */ /* 0x0101e2000c101504 */
[----:B------:R-:W-:Y:S01]  /*ccc0*/  @P1 IMAD.MOV.U32 R59, RZ, RZ, 0x7f800000 ;  /* 0x7f800000ff3b1424 */ /* 0x000fe200078e00ff */
[----:B-1----:R-:W-:Y:S01]  /*ccd0*/  PRMT R9, R74, 0x7632, R9 ;  /* 0x000076324a097816 */ /* 0x002fe20000000009 */
[----:B------:R-:W-:Y:S01]  /*cce0*/  FADD R63, R64, R63 ;  /* 0x0000003f403f7221 */ /* 0x000fe20000000000 */
[----:B--2---:R-:W-:Y:S01]  /*ccf0*/  PRMT R3, R72, 0x7632, R3 ;  /* 0x0000763248037816 */ /* 0x004fe20000000003 */
[----:B-----5:R1:W-:Y:S01]  /*cd00*/  STG.E.U16 [R100.64], R80 ;  /* 0x0000005064007986 */ /* 0x0203e2000c101504 */
[----:B------:R-:W-:Y:S01]  /*cd10*/  PRMT R2, R76, 0x7632, R2 ;  /* 0x000076324c027816 */ /* 0x000fe20000000002 */
[C---:B------:R-:W-:Y:S01]  /*cd20*/  FMUL R62, R69.reuse, R62 ;  /* 0x0000003e453e7220 */ /* 0x040fe20000400000 */
[C---:B------:R-:W-:Y:S01]  /*cd30*/  FSETP.NEU.AND P4, PT, R26.reuse, RZ, PT ;  /* 0x000000ff1a00720b */ /* 0x040fe20003f8d000 */
[----:B------:R-:W-:Y:S01]  /*cd40*/  STG.E.U16 [R98.64], R82 ;  /* 0x0000005262007986 */ /* 0x000fe2000c101504 */
[----:B------:R-:W-:Y:S01]  /*cd50*/  @P1 FFMA.FTZ R63, R26, R59, +INF ;  /* 0x7f8000001a3f1423 */ /* 0x000fe2000001003b */
[----:B------:R-:W-:Y:S01]  /*cd60*/  PRMT R26, R82, 0x7632, R26 ;  /* 0x00007632521a7816 */ /* 0x000fe2000000001a */
[----:B------:R-:W-:Y:S01]  /*cd70*/  FMUL R62, R69, R62 ;  /* 0x0000003e453e7220 */ /* 0x000fe20000400000 */
[----:B------:R2:W-:Y:S01]  /*cd80*/  STG.E.U16 [R96.64], R84 ;  /* 0x0000005460007986 */ /* 0x0005e2000c101504 */
[----:B0-----:R-:W-:Y:S01]  /*cd90*/  PRMT R78, R78, 0x7632, R78 ;  /* 0x000076324e4e7816 */ /* 0x001fe2000000004e */
[----:B------:R-:W-:Y:S01]  /*cda0*/  @P5 IMAD.MOV.U32 R61, RZ, RZ, 0x7f800000 ;  /* 0x7f800000ff3d5424 */ /* 0x000fe200078e00ff */
[----:B------:R-:W-:Y:S01]  /*cdb0*/  PRMT R8, R71, 0x7632, R8 ;  /* 0x0000763247087816 */ /* 0x000fe20000000008 */
[----:B------:R0:W-:Y:S01]  /*cdc0*/  STG.E.U16 [R94.64], R0 ;  /* 0x000000005e007986 */ /* 0x0001e2000c101504 */
[----:B-1----:R-:W-:Y:S01]  /*cdd0*/  PRMT R80, R80, 0x7632, R80 ;  /* 0x0000763250507816 */ /* 0x002fe20000000050 */
[----:B------:R-:W-:Y:S01]  /*cde0*/  FFMA.FTZ R62, R69, 1.4426950216293334961, R62 ;  /* 0x3fb8aa3b453e7823 */ /* 0x000fe2000001003e */
[----:B------:R-:W-:Y:S01]  /*cdf0*/  PRMT R11, R75, 0x7632, R11 ;  /* 0x000076324b0b7816 */ /* 0x000fe2000000000b */
[----:B------:R1:W-:Y:S02]  /*ce00*/  STG.E.U16 [R92.64], R3 ;  /* 0x000000035c007986 */ /* 0x0003e4000c101504 */
[----:B------:R-:W-:-:S02]  /*ce10*/  FADD R57, R57, R62 ;  /* 0x0000003e39397221 */ /* 0x000fc40000000000 */
[----:B------:R3:W-:Y:S01]  /*ce20*/  STG.E.U16 [R90.64], R9 ;  /* 0x000000095a007986 */ /* 0x0007e2000c101504 */
[----:B--2---:R-:W-:Y:S01]  /*ce30*/  PRMT R84, R84, 0x7632, R84 ;  /* 0x0000763254547816 */ /* 0x004fe20000000054 */
[----:B------:R-:W-:Y:S01]  /*ce40*/  @P5 FFMA.FTZ R57, R14, R61, +INF ;  /* 0x7f8000000e395423 */ /* 0x000fe2000001003d */
[----:B------:R-:W-:Y:S01]  /*ce50*/  FSETP.NEU.AND P5, PT, R15, RZ, PT ;  /* 0x000000ff0f00720b */ /* 0x000fe20003fad000 */
[----:B------:R2:W-:Y:S01]  /*ce60*/  STG.E.U16 [R88.64], R2 ;  /* 0x0000000258007986 */ /* 0x0005e2000c101504 */
[----:B------:R-:W-:Y:S02]  /*ce70*/  PRMT R14, R77, 0x7632, R14 ;  /* 0x000076324d0e7816 */ /* 0x000fe4000000000e */
[----:B------:R-:W-:Y:S01]  /*ce80*/  PRMT R15, R79, 0x7632, R15 ;  /* 0x000076324f0f7816 */ /* 0x000fe2000000000f */
[----:B------:R-:W-:Y:S01]  /*ce90*/  STG.E.U16 [R54.64], R78 ;  /* 0x0000004e36007986 */ /* 0x000fe2000c101504 */
[----:B0-----:R-:W-:Y:S02]  /*cea0*/  FSEL R0, R57, -INF , P2 ;  /* 0xff80000039007808 */ /* 0x001fe40001000000 */
[----:B-1----:R-:W-:Y:S01]  /*ceb0*/  FSEL R3, R58, -INF , P5 ;  /* 0xff8000003a037808 */ /* 0x002fe20002800000 */
[----:B------:R-:W-:Y:S01]  /*cec0*/  STG.E.U16 [R48.64], R80 ;  /* 0x0000005030007986 */ /* 0x000fe2000c101504 */
[----:B---3--:R-:W-:Y:S01]  /*ced0*/  FSEL R9, R56, -INF , P3 ;  /* 0xff80000038097808 */ /* 0x008fe20001800000 */
[----:B------:R-:W-:-:S02]  /*cee0*/  FFMA R5, R0, 0.69314718246459960938, R5 ;  /* 0x3f31721800057823 */ /* 0x000fc40000000005 */
[----:B------:R0:W-:Y:S01]  /*cef0*/  STG.E.U16 [R52.64], R26 ;  /* 0x0000001a34007986 */ /* 0x0001e2000c101504 */
[----:B--2---:R-:W-:Y:S01]  /*cf00*/  FSEL R2, R63, -INF , P4 ;  /* 0xff8000003f027808 */ /* 0x004fe20002000000 */
[----:B------:R-:W-:Y:S02]  /*cf10*/  FFMA R4, R9, 0.69314718246459960938, R4 ;  /* 0x3f31721809047823 */ /* 0x000fe40000000004 */
[----:B------:R-:W-:Y:S01]  /*cf20*/  STG.E.U16 [R50.64], R84 ;  /* 0x0000005432007986 */ /* 0x000fe2000c101504 */
[----:B------:R-:W-:Y:S02]  /*cf30*/  FFMA R6, R3, 0.69314718246459960938, R6 ;  /* 0x3f31721803067823 */ /* 0x000fe40000000006 */
[----:B------:R-:W-:Y:S01]  /*cf40*/  FFMA R7, R2, 0.69314718246459960938, R7 ;  /* 0x3f31721802077823 */ /* 0x000fe20000000007 */
[----:B------:R-:W-:Y:S04]  /*cf50*/  STG.E.U16 [R44.64], R71 ;  /* 0x000000472c007986 */ /* 0x000fe8000c101504 */
[----:B------:R-:W-:Y:S01]  /*cf60*/  STG.E.U16 [R40.64], R73 ;  /* 0x0000004928007986 */ /* 0x000fe2000c101504 */
[----:B0-----:R-:W-:-:S03]  /*cf70*/  PRMT R26, R81, 0x7632, R26 ;  /* 0x00007632511a7816 */ /* 0x001fc6000000001a */
[----:B------:R-:W-:Y:S04]  /*cf80*/  STG.E.U16 [R36.64], R75 ;  /* 0x0000004b24007986 */ /* 0x000fe8000c101504 */
[----:B------:R-:W-:Y:S04]  /*cf90*/  STG.E.U16 [R32.64], R77 ;  /* 0x0000004d20007986 */ /* 0x000fe8000c101504 */
[----:B------:R-:W-:Y:S04]  /*cfa0*/  STG.E.U16 [R28.64], R79 ;  /* 0x0000004f1c007986 */ /* 0x000fe8000c101504 */
[----:B------:R0:W-:Y:S04]  /*cfb0*/  STG.E.U16 [R24.64], R81 ;  /* 0x0000005118007986 */ /* 0x0001e8000c101504 */
[----:B------:R1:W-:Y:S04]  /*cfc0*/  STG.E.U16 [R20.64], R83 ;  /* 0x0000005314007986 */ /* 0x0003e8000c101504 */
[----:B------:R-:W-:Y:S04]  /*cfd0*/  STG.E.U16 [R16.64], R85 ;  /* 0x0000005510007986 */ /* 0x000fe8000c101504 */
[----:B------:R2:W-:Y:S01]  /*cfe0*/  STG.E.U16 [R46.64], R8 ;  /* 0x000000082e007986 */ /* 0x0005e2000c101504 */
[----:B0-----:R-:W-:-:S03]  /*cff0*/  PRMT R25, R83, 0x7632, R25 ;  /* 0x0000763253197816 */ /* 0x001fc60000000019 */
[----:B------:R0:W-:Y:S01]  /*d000*/  STG.E.U16 [R42.64], R10 ;  /* 0x0000000a2a007986 */ /* 0x0001e2000c101504 */
[----:B-1----:R-:W-:-:S03]  /*d010*/  PRMT R21, R85, 0x7632, R21 ;  /* 0x0000763255157816 */ /* 0x002fc60000000015 */
[----:B------:R0:W-:Y:S04]  /*d020*/  STG.E.U16 [R38.64], R11 ;  /* 0x0000000b26007986 */ /* 0x0001e8000c101504 */
[----:B------:R0:W-:Y:S01]  /*d030*/  STG.E.U16 [R34.64], R14 ;  /* 0x0000000e22007986 */ /* 0x0001e2000c101504 */
[----:B--2---:R-:W-:-:S03]  /*d040*/  SHF.L.U32 R8, R146, 0x2, RZ ;  /* 0x0000000292087819 */ /* 0x004fc600000006ff */
[----:B------:R0:W-:Y:S01]  /*d050*/  STG.E.U16 [R30.64], R15 ;  /* 0x0000000f1e007986 */ /* 0x0001e2000c101504 */
[----:B------:R-:W-:-:S03]  /*d060*/  LOP3.LUT R8, R8, 0x70, RZ, 0xc0, !PT ;  /* 0x0000007008087812 */ /* 0x000fc600078ec0ff */
[----:B------:R0:W-:Y:S04]  /*d070*/  STG.E.U16 [R22.64], R26 ;  /* 0x0000001a16007986 */ /* 0x0001e8000c101504 */
[----:B------:R0:W-:Y:S04]  /*d080*/  STG.E.U16 [R12.64], R25 ;  /* 0x000000190c007986 */ /* 0x0001e8000c101504 */
[----:B------:R0:W-:Y:S04]  /*d090*/  STG.E.U16 [R18.64], R21 ;  /* 0x0000001512007986 */ /* 0x0001e8000c101504 */
[----:B------:R-:W-:Y:S06]  /*d0a0*/  BAR.SYNC.DEFER_BLOCKING 0x0 ;  /* 0x0000000000007b1d */ /* 0x000fec0000010000 */
[----:B------:R0:W-:Y:S04]  /*d0b0*/  STS.128 [R8], R4 ;  /* 0x0000000408007388 */ /* 0x0001e80000000c00 */
[----:B------:R-:W-:Y:S06]  /*d0c0*/  BAR.SYNC.DEFER_BLOCKING 0x0 ;  /* 0x0000000000007b1d */ /* 0x000fec0000010000 */
[----:B------:R-:W-:Y:S05]  /*d0d0*/  @P0 EXIT ;  /* 0x000000000000094d */ /* 0x000fea0003800000 */
[----:B0-----:R-:W0:Y:S01]  /*d0e0*/  LDS R27, [R27] ;  /* 0x000000001b1b7984 */ /* 0x001e220000000800 */
[----:B------:R-:W-:Y:S01]  /*d0f0*/  IMAD R0, R128, c[0x0][0x1cc], RZ ;  /* 0x0000730080007a24 */ /* 0x000fe200078e02ff */
[C---:B------:R-:W-:Y:S01]  /*d100*/  SHF.L.U32 R3, R124.reuse, 0x2, RZ ;  /* 0x000000027c037819 */ /* 0x040fe200000006ff */
[----:B------:R-:W-:-:S04]  /*d110*/  IMAD.HI R5, R124, 0x4, RZ ;  /* 0x000000047c057827 */ /* 0x000fc800078e02ff */
[C---:B------:R-:W-:Y:S02]  /*d120*/  IMAD.SHL.U32 R2, R0.reuse, 0x4, RZ ;  /* 0x0000000400027824 */ /* 0x040fe400078e00ff */
[----:B------:R-:W-:-:S03]  /*d130*/  IMAD.HI R0, R0, 0x4, RZ ;  /* 0x0000000400007827 */ /* 0x000fc600078e02ff */
[----:B------:R-:W-:-:S04]  /*d140*/  IADD3 R2, P0, P1, R3, c[0x0][0x180], R2 ;  /* 0x0000600003027a10 */ /* 0x000fc8000791e002 */
[----:B------:R-:W-:-:S05]  /*d150*/  IADD3.X R3, R5, c[0x0][0x184], R0, P0, P1 ;  /* 0x0000610005037a10 */ /* 0x000fca00007e2400 */
[----:B0-----:R-:W-:Y:S01]  /*d160*/  STG.E [R2.64], R27 ;  /* 0x0000001b02007986 */ /* 0x001fe2000c101904 */
[----:B------:R-:W-:Y:S05]  /*d170*/  EXIT ;  /* 0x000000000000794d */ /* 0x000fea0003800000 */
.L_x_2:
[----:B------:R-:W-:-:S00]  /*d180*/  BRA `(.L_x_2) ;  /* 0xfffffff000007947 */ /* 0x000fc0000383ffff */
[----:B------:R-:W-:-:S00]  /*d190*/  NOP ;  /* 0x0000000000007918 */ /* 0x000fc00000000000 */
        /* <DEDUP_REMOVED lines=14> */
.L_x_3:


//--------------------- .nv.global.init           --------------------------
	.section	.nv.global.init,"aw",@progbits
.nv.global.init:
	.type		_$_str,@object
	.size		_$_str,(.L_0 - _$_str)
_$_str:
        /*0000*/ 	.byte	0x5f, 0x5f, 0x43, 0x55, 0x44, 0x41, 0x5f, 0x46, 0x54, 0x5a, 0x00
.L_0:


//--------------------- .nv.shared.attn_fwd       --------------------------
	.section	.nv.shared.attn_fwd,"aw",@nobits
	.sectionflags	@""
	.align	16
